	.headerflags	@"EF_CUDA_TEXMODE_UNIFIED EF_CUDA_64BIT_ADDRESS EF_CUDA_SM80 EF_CUDA_VIRTUAL_SM(EF_CUDA_SM80)"
	.elftype	@"ET_EXEC"


//--------------------- .nv.info                  --------------------------
	.section	.nv.info,"",@"SHT_CUDA_INFO"
	.align	4


	//----- nvinfo : EIATTR_REGCOUNT
	.align		4
        /*0000*/ 	.byte	0x04, 0x2f
        /*0002*/ 	.short	(.L_1 - .L_0)
	.align		4
.L_0:
        /*0004*/ 	.word	index@(candidate3)
        /*0008*/ 	.word	0x0000007f


	//----- nvinfo : EIATTR_MAX_STACK_SIZE
	.align		4
.L_1:
        /*000c*/ 	.byte	0x04, 0x23
        /*000e*/ 	.short	(.L_3 - .L_2)
	.align		4
.L_2:
        /*0010*/ 	.word	index@(candidate3)
        /*0014*/ 	.word	0x00000000


	//----- nvinfo : EIATTR_MIN_STACK_SIZE
	.align		4
.L_3:
        /*0018*/ 	.byte	0x04, 0x12
        /*001a*/ 	.short	(.L_5 - .L_4)
	.align		4
.L_4:
        /*001c*/ 	.word	index@(candidate3)
        /*0020*/ 	.word	0x00000000


	//----- nvinfo : EIATTR_FRAME_SIZE
	.align		4
.L_5:
        /*0024*/ 	.byte	0x04, 0x11
        /*0026*/ 	.short	(.L_7 - .L_6)
	.align		4
.L_6:
        /*0028*/ 	.word	index@(candidate3)
        /*002c*/ 	.word	0x00000000
.L_7:


//--------------------- .nv.info.candidate3       --------------------------
	.section	.nv.info.candidate3,"",@"SHT_CUDA_INFO"
	.align	4


	//----- nvinfo : EIATTR_CUDA_API_VERSION
	.align		4
        /*0000*/ 	.byte	0x04, 0x37
        /*0002*/ 	.short	(.L_9 - .L_8)
.L_8:
        /*0004*/ 	.word	0x00000075


	//----- nvinfo : EIATTR_SW2861232_WAR
	.align		4
.L_9:
        /*0008*/ 	.byte	0x01, 0x35
	.zero		2


	//----- nvinfo : EIATTR_PARAM_CBANK
	.align		4
        /*000c*/ 	.byte	0x04, 0x0a
        /*000e*/ 	.short	(.L_11 - .L_10)
	.align		4
.L_10:
        /*0010*/ 	.word	index@(.nv.constant0.candidate3)
        /*0014*/ 	.short	0x0160
        /*0016*/ 	.short	0x0018


	//----- nvinfo : EIATTR_CBANK_PARAM_SIZE
	.align		4
.L_11:
        /*0018*/ 	.byte	0x03, 0x19
        /*001a*/ 	.short	0x0018


	//----- nvinfo : EIATTR_KPARAM_INFO
	.align		4
        /*001c*/ 	.byte	0x04, 0x17
        /*001e*/ 	.short	(.L_13 - .L_12)
.L_12:
        /*0020*/ 	.word	0x00000000
        /*0024*/ 	.short	0x0002
        /*0026*/ 	.short	0x0010
        /*0028*/ 	.byte	0x00, 0xf0, 0x21, 0x00


	//----- nvinfo : EIATTR_KPARAM_INFO
	.align		4
.L_13:
        /*002c*/ 	.byte	0x04, 0x17
        /*002e*/ 	.short	(.L_15 - .L_14)
.L_14:
        /*0030*/ 	.word	0x00000000
        /*0034*/ 	.short	0x0001
        /*0036*/ 	.short	0x0008
        /*0038*/ 	.byte	0x00, 0xf0, 0x21, 0x00


	//----- nvinfo : EIATTR_KPARAM_INFO
	.align		4
.L_15:
        /*003c*/ 	.byte	0x04, 0x17
        /*003e*/ 	.short	(.L_17 - .L_16)
.L_16:
        /*0040*/ 	.word	0x00000000
        /*0044*/ 	.short	0x0000
        /*0046*/ 	.short	0x0000
        /*0048*/ 	.byte	0x00, 0xf0, 0x21, 0x00


	//----- nvinfo : EIATTR_MAXREG_COUNT
	.align		4
.L_17:
        /*004c*/ 	.byte	0x03, 0x1b
        /*004e*/ 	.short	0x00ff


	//----- nvinfo : EIATTR_EXIT_INSTR_OFFSETS
	.align		4
        /*0050*/ 	.byte	0x04, 0x1c
        /*0052*/ 	.short	(.L_19 - .L_18)


	//   ....[0]....
.L_18:
        /*0054*/ 	.word	0x00005be0


	//----- nvinfo : EIATTR_MAX_THREADS
	.align		4
.L_19:
        /*0058*/ 	.byte	0x04, 0x05
        /*005a*/ 	.short	(.L_21 - .L_20)
.L_20:
        /*005c*/ 	.word	0x00000062
        /*0060*/ 	.word	0x00000001
        /*0064*/ 	.word	0x00000001
.L_21:


//--------------------- .nv.rel.action            --------------------------
	.section	.nv.rel.action,"",@"SHT_CUDA_RELOCINFO"
	.align	8
	.sectionentsize	8
        /*0000*/ 	.byte	0x4b, 0x00, 0x00, 0x00, 0x00, 0x00, 0x00, 0x00, 0x00, 0x02, 0x02, 0x08, 0x10, 0x0a, 0x2f, 0x22
        /* <DEDUP_REMOVED lines=13> */


//--------------------- .nv.constant0.candidate3  --------------------------
	.section	.nv.constant0.candidate3,"a",@progbits
	.align	4
.nv.constant0.candidate3:
	.zero		376


//--------------------- .text.candidate3          --------------------------
	.section	.text.candidate3,"ax",@progbits
	.sectionflags	@"SHF_BARRIERS=1"
	.sectioninfo	@"SHI_REGISTERS=127"
	.align	128
        .global         candidate3
        .type           candidate3,@function
        .size           candidate3,(.L_x_3 - candidate3)
        .other          candidate3,@"STO_CUDA_ENTRY STV_DEFAULT"
candidate3:
.text.candidate3:
[----:B------:R-:W-:-:S02]  /*0000*/  MOV R1, c[0x0][0x28] ;  /* 0x00000a0000017a02 */ /* 0x000fc40000000f00 */
[----:B------:R-:W0:Y:S01]  /*0010*/  S2R R3, SR_TID.X ;  /* 0x0000000000037919 */ /* 0x000e220000002100 */
[----:B------:R-:W-:Y:S01]  /*0020*/  HFMA2.MMA R2, -RZ, RZ, 0, 0 ;  /* 0x00000000ff027435 */ /* 0x000fe200000001ff */
[----:B------:R-:W-:Y:S01]  /*0030*/  MOV R84, RZ ;  /* 0x000000ff00547202 */ /* 0x000fe20000000f00 */
[----:B------:R-:W-:Y:S01]  /*0040*/  HFMA2.MMA R54, -RZ, RZ, 0, 0 ;  /* 0x00000000ff367435 */ /* 0x000fe200000001ff */
[----:B------:R-:W1:Y:S01]  /*0050*/  S2R R0, SR_CTAID.X ;  /* 0x0000000000007919 */ /* 0x000e620000002500 */
[----:B------:R-:W-:Y:S01]  /*0060*/  HFMA2.MMA R91, -RZ, RZ, 0, 0 ;  /* 0x00000000ff5b7435 */ /* 0x000fe200000001ff */
[----:B------:R-:W-:Y:S01]  /*0070*/  CS2R R48, SRZ ;  /* 0x0000000000307805 */ /* 0x000fe2000001ff00 */
[----:B------:R-:W-:Y:S01]  /*0080*/  HFMA2.MMA R87, -RZ, RZ, 0, 0 ;  /* 0x00000000ff577435 */ /* 0x000fe200000001ff */
[----:B------:R-:W-:Y:S01]  /*0090*/  MOV R69, RZ ;  /* 0x000000ff00457202 */ /* 0x000fe20000000f00 */
[----:B------:R-:W-:Y:S01]  /*00a0*/  HFMA2.MMA R65, -RZ, RZ, 0, 0 ;  /* 0x00000000ff417435 */ /* 0x000fe200000001ff */
[----:B------:R-:W-:Y:S01]  /*00b0*/  CS2R R36, SRZ ;  /* 0x0000000000247805 */ /* 0x000fe2000001ff00 */
[----:B------:R-:W-:Y:S01]  /*00c0*/  HFMA2.MMA R77, -RZ, RZ, 0, 0 ;  /* 0x00000000ff4d7435 */ /* 0x000fe200000001ff */
[----:B------:R-:W-:Y:S01]  /*00d0*/  CS2R R46, SRZ ;  /* 0x00000000002e7805 */ /* 0x000fe2000001ff00 */
[----:B------:R-:W-:Y:S01]  /*00e0*/  CS2R R60, SRZ ;  /* 0x00000000003c7805 */ /* 0x000fe2000001ff00 */
[----:B------:R-:W-:Y:S01]  /*00f0*/  CS2R R62, SRZ ;  /* 0x00000000003e7805 */ /* 0x000fe2000001ff00 */
[----:B------:R-:W-:Y:S01]  /*0100*/  CS2R R38, SRZ ;  /* 0x0000000000267805 */ /* 0x000fe2000001ff00 */
[----:B------:R-:W-:Y:S01]  /*0110*/  CS2R R58, SRZ ;  /* 0x00000000003a7805 */ /* 0x000fe2000001ff00 */
[----:B------:R-:W-:Y:S01]  /*0120*/  CS2R R44, SRZ ;  /* 0x00000000002c7805 */ /* 0x000fe2000001ff00 */
[----:B------:R-:W-:Y:S01]  /*0130*/  CS2R R56, SRZ ;  /* 0x0000000000387805 */ /* 0x000fe2000001ff00 */
[----:B------:R-:W-:Y:S01]  /*0140*/  MOV R75, RZ ;  /* 0x000000ff004b7202 */ /* 0x000fe20000000f00 */
[----:B------:R-:W-:Y:S01]  /*0150*/  CS2R R32, SRZ ;  /* 0x0000000000207805 */ /* 0x000fe2000001ff00 */
[----:B------:R-:W-:Y:S01]  /*0160*/  MOV R73, RZ ;  /* 0x000000ff00497202 */ /* 0x000fe20000000f00 */
[----:B------:R-:W-:Y:S01]  /*0170*/  ULDC.64 UR4, c[0x0][0x118] ;  /* 0x0000460000047ab9 */ /* 0x000fe20000000a00 */
[----:B------:R-:W-:Y:S01]  /*0180*/  MOV R79, RZ ;  /* 0x000000ff004f7202 */ /* 0x000fe20000000f00 */
[----:B0-----:R-:W-:Y:S01]  /*0190*/  IMAD.HI R2, R3, -0x6db6db6d, R2 ;  /* 0x9249249303027827 */ /* 0x001fe200078e0202 */
[----:B------:R-:W-:-:S02]  /*01a0*/  SHF.R.U32.HI R4, RZ, 0x5, R3 ;  /* 0x00000005ff047819 */ /* 0x000fc40000011603 */
[C---:B------:R-:W-:Y:S02]  /*01b0*/  LOP3.LUT R5, R3.reuse, 0x1f, RZ, 0xc0, !PT ;  /* 0x0000001f03057812 */ /* 0x040fe400078ec0ff */
[----:B------:R-:W-:Y:S02]  /*01c0*/  SHF.L.U32 R10, R4, 0x9, RZ ;  /* 0x00000009040a7819 */ /* 0x000fe400000006ff */
[----:B-1----:R-:W-:Y:S02]  /*01d0*/  SHF.R.S32.HI R6, RZ, 0x2, R0 ;  /* 0x00000002ff067819 */ /* 0x002fe40000011400 */
[C---:B------:R-:W-:Y:S02]  /*01e0*/  IADD3 R4, R3.reuse, 0x4, RZ ;  /* 0x0000000403047810 */ /* 0x040fe40007ffe0ff */
[----:B------:R-:W-:Y:S02]  /*01f0*/  IADD3 R8, R3, 0x6, RZ ;  /* 0x0000000603087810 */ /* 0x000fe40007ffe0ff */
[----:B------:R-:W-:-:S02]  /*0200*/  LOP3.LUT R83, R10, 0xfffffe00, R5, 0xe2, !PT ;  /* 0xfffffe000a537812 */ /* 0x000fc400078ee205 */
[----:B------:R-:W-:Y:S02]  /*0210*/  LOP3.LUT R4, R4, 0x1f, RZ, 0xc0, !PT ;  /* 0x0000001f04047812 */ /* 0x000fe400078ec0ff */
[----:B------:R-:W-:Y:S02]  /*0220*/  LOP3.LUT R8, R8, 0x1f, RZ, 0xc0, !PT ;  /* 0x0000001f08087812 */ /* 0x000fe400078ec0ff */
[C---:B------:R-:W-:Y:S02]  /*0230*/  SHF.L.U32 R9, R6.reuse, 0xd, RZ ;  /* 0x0000000d06097819 */ /* 0x040fe400000006ff */
[----:B------:R-:W-:Y:S02]  /*0240*/  SHF.L.U32 R11, R6, 0xd, RZ ;  /* 0x0000000d060b7819 */ /* 0x000fe400000006ff */
[C---:B------:R-:W-:Y:S02]  /*0250*/  IADD3 R5, R3.reuse, 0x8, RZ ;  /* 0x0000000803057810 */ /* 0x040fe40007ffe0ff */
[----:B------:R-:W-:-:S02]  /*0260*/  SHF.L.U32 R82, R3, 0x4, RZ ;  /* 0x0000000403527819 */ /* 0x000fc400000006ff */
[----:B------:R-:W-:Y:S02]  /*0270*/  IADD3 R7, R3, 0x2, RZ ;  /* 0x0000000203077810 */ /* 0x000fe40007ffe0ff */
[----:B------:R-:W-:Y:S02]  /*0280*/  LOP3.LUT R80, R9, 0xffffe000, R4, 0xe2, !PT ;  /* 0xffffe00009507812 */ /* 0x000fe400078ee204 */
[----:B------:R-:W-:Y:S02]  /*0290*/  LOP3.LUT R10, R11, 0xffffe000, R8, 0xe2, !PT ;  /* 0xffffe0000b0a7812 */ /* 0x000fe400078ee208 */
[----:B------:R-:W-:Y:S02]  /*02a0*/  LOP3.LUT R11, R5, 0x1f, RZ, 0xc0, !PT ;  /* 0x0000001f050b7812 */ /* 0x000fe400078ec0ff */
[----:B------:R-:W-:Y:S02]  /*02b0*/  IADD3 R4, R82, 0x620, RZ ;  /* 0x0000062052047810 */ /* 0x000fe40007ffe0ff */
[----:B------:R-:W-:-:S02]  /*02c0*/  LOP3.LUT R7, R7, 0x1f, RZ, 0xc0, !PT ;  /* 0x0000001f07077812 */ /* 0x000fc400078ec0ff */
[----:B------:R-:W-:Y:S02]  /*02d0*/  SHF.L.U32 R12, R6, 0xd, RZ ;  /* 0x0000000d060c7819 */ /* 0x000fe400000006ff */
[----:B------:R-:W-:Y:S02]  /*02e0*/  SHF.R.U32.HI R5, RZ, 0x1f, R2 ;  /* 0x0000001fff057819 */ /* 0x000fe40000011602 */
[----:B------:R-:W-:Y:S02]  /*02f0*/  LOP3.LUT R8, R4, 0xfffffe00, RZ, 0xc0, !PT ;  /* 0xfffffe0004087812 */ /* 0x000fe400078ec0ff */
[----:B------:R-:W-:Y:S02]  /*0300*/  LOP3.LUT R7, R12, 0xffffe000, R7, 0xe2, !PT ;  /* 0xffffe0000c077812 */ /* 0x000fe400078ee207 */
[----:B------:R-:W-:Y:S02]  /*0310*/  IADD3 R9, R82, 0xc40, RZ ;  /* 0x00000c4052097810 */ /* 0x000fe40007ffe0ff */
[----:B------:R-:W-:-:S02]  /*0320*/  LEA.HI.SX32 R4, R2, R5, 0x1d ;  /* 0x0000000502047211 */ /* 0x000fc400078feaff */
[----:B------:R-:W-:Y:S02]  /*0330*/  LOP3.LUT R9, R9, 0xfffffe00, RZ, 0xc0, !PT ;  /* 0xfffffe0009097812 */ /* 0x000fe400078ec0ff */
[----:B------:R-:W-:Y:S01]  /*0340*/  IADD3 R81, R7, R8, RZ ;  /* 0x0000000807517210 */ /* 0x000fe20007ffe0ff */
[----:B------:R-:W-:Y:S01]  /*0350*/  IMAD R7, R4, -0xe, R3 ;  /* 0xfffffff204077824 */ /* 0x000fe200078e0203 */
[----:B------:R-:W-:Y:S02]  /*0360*/  IADD3 R80, R80, R9, RZ ;  /* 0x0000000950507210 */ /* 0x000fe40007ffe0ff */
[----:B------:R-:W-:Y:S01]  /*0370*/  LOP3.LUT R5, R0, 0x1, RZ, 0xc0, !PT ;  /* 0x0000000100057812 */ /* 0x000fe200078ec0ff */
[----:B------:R-:W-:Y:S01]  /*0380*/  IMAD R4, R4, 0x1c, R7 ;  /* 0x0000001c04047824 */ /* 0x000fe200078e0207 */
[----:B------:R-:W-:Y:S02]  /*0390*/  IADD3 R8, R82, 0x1260, RZ ;  /* 0x0000126052087810 */ /* 0x000fe40007ffe0ff */
[----:B------:R-:W-:Y:S01]  /*03a0*/  LOP3.LUT R2, R0, 0x2, RZ, 0xc0, !PT ;  /* 0x0000000200027812 */ /* 0x000fe200078ec0ff */
[----:B------:R-:W-:Y:S01]  /*03b0*/  IMAD R4, R5, 0xe, R4 ;  /* 0x0000000e05047824 */ /* 0x000fe200078e0204 */
[----:B------:R-:W-:-:S02]  /*03c0*/  IADD3 R9, R82, 0x1880, RZ ;  /* 0x0000188052097810 */ /* 0x000fc40007ffe0ff */
[----:B------:R-:W-:Y:S02]  /*03d0*/  LOP3.LUT R7, R8, 0xfffffe00, RZ, 0xc0, !PT ;  /* 0xfffffe0008077812 */ /* 0x000fe400078ec0ff */
[----:B------:R-:W-:Y:S02]  /*03e0*/  SHF.R.U32.HI R85, RZ, 0x1, R2 ;  /* 0x00000001ff557819 */ /* 0x000fe40000011602 */
[----:B------:R-:W-:Y:S02]  /*03f0*/  LOP3.LUT R11, R12, 0xffffe000, R11, 0xe2, !PT ;  /* 0xffffe0000c0b7812 */ /* 0x000fe400078ee20b */
[----:B------:R-:W-:Y:S01]  /*0400*/  LOP3.LUT R2, R9, 0xfffffe00, RZ, 0xc0, !PT ;  /* 0xfffffe0009027812 */ /* 0x000fe200078ec0ff */
[----:B------:R-:W-:Y:S01]  /*0410*/  IMAD R85, R85, 0x188, R4 ;  /* 0x0000018855557824 */ /* 0x000fe200078e0204 */
[----:B------:R-:W-:Y:S02]  /*0420*/  IADD3 R5, R10, R7, RZ ;  /* 0x000000070a057210 */ /* 0x000fe40007ffe0ff */
[----:B------:R-:W-:-:S02]  /*0430*/  LEA R83, R6, R83, 0xd ;  /* 0x0000005306537211 */ /* 0x000fc400078e68ff */
[----:B------:R-:W-:Y:S01]  /*0440*/  IADD3 R2, R11, R2, RZ ;  /* 0x000000020b027210 */ /* 0x000fe20007ffe0ff */
[----:B------:R-:W-:Y:S01]  /*0450*/  CS2R R6, SRZ ;  /* 0x0000000000067805 */ /* 0x000fe2000001ff00 */
[----:B------:R-:W-:-:S02]  /*0460*/  MOV R89, RZ ;  /* 0x000000ff00597202 */ /* 0x000fc40000000f00 */
.L_x_1:
[----:B------:R-:W-:Y:S06]  /*0470*/  BAR.SYNC 0x0 ;  /* 0x0000000000007b1d */ /* 0x000fec0000000000 */
[----:B------:R-:W-:Y:S01]  /*0480*/  ISETP.GT.AND P0, PT, R3, 0x15, PT ;  /* 0x000000150300780c */ /* 0x000fe20003f04270 */
[----:B------:R-:W-:-:S12]  /*0490*/  IMAD R21, R84, 0x6200, R85 ;  /* 0x0000620054157824 */ /* 0x000fd800078e0255 */
[----:B------:R-:W-:Y:S02]  /*04a0*/  @!P0 SHF.L.U32 R4, R0, 0xb, RZ ;  /* 0x0000000b00048819 */ /* 0x000fe400000006ff */
[----:B------:R-:W-:Y:S02]  /*04b0*/  @!P0 IADD3 R8, R82, 0x1ea0, RZ ;  /* 0x00001ea052088810 */ /* 0x000fe40007ffe0ff */
[----:B------:R-:W-:Y:S02]  /*04c0*/  @!P0 LOP3.LUT R4, R4, 0xffffe000, RZ, 0xc0, !PT ;  /* 0xffffe00004048812 */ /* 0x000fe400078ec0ff */
[----:B------:R-:W-:-:S04]  /*04d0*/  @!P0 LOP3.LUT R8, R8, 0xfffffe00, RZ, 0xc0, !PT ;  /* 0xfffffe0008088812 */ /* 0x000fc800078ec0ff */
[----:B------:R-:W-:Y:S02]  /*04e0*/  @!P0 IADD3 R9, R8, R3, R4 ;  /* 0x0000000308098210 */ /* 0x000fe40007ffe004 */
[----:B------:R-:W-:Y:S02]  /*04f0*/  MOV R4, 0x4 ;  /* 0x0000000400047802 */ /* 0x000fe40000000f00 */
[----:B------:R-:W-:-:S03]  /*0500*/  @!P0 LEA R9, R84, R9, 0x5 ;  /* 0x0000000954098211 */ /* 0x000fc600078e28ff */
[----:B------:R-:W-:Y:S01]  /*0510*/  IMAD.WIDE R20, R21, R4, c[0x0][0x160] ;  /* 0x0000580015147625 */ /* 0x000fe200078e0204 */
[----:B------:R-:W-:-:S04]  /*0520*/  @!P0 IADD3 R9, R9, 0xa, RZ ;  /* 0x0000000a09098810 */ /* 0x000fc80007ffe0ff */
[----:B------:R-:W2:Y:S01]  /*0530*/  LDG.E.CONSTANT R10, [R20.64] ;  /* 0x00000004140a7981 */ /* 0x000ea2000c1e9900 */
[----:B------:R-:W-:-:S03]  /*0540*/  @!P0 IMAD.WIDE R8, R9, R4, c[0x0][0x168] ;  /* 0x00005a0009088625 */ /* 0x000fc600078e0204 */
[----:B------:R-:W3:Y:S04]  /*0550*/  LDG.E.CONSTANT R22, [R20.64+0x1b90] ;  /* 0x001b900414167981 */ /* 0x000ee8000c1e9900 */
[----:B------:R0:W4:Y:S04]  /*0560*/  @!P0 LDG.E.CONSTANT R86, [R8.64] ;  /* 0x0000000408568981 */ /* 0x000128000c1e9900 */
[----:B------:R-:W5:Y:S04]  /*0570*/  LDG.E.CONSTANT R24, [R20.64+0x24c0] ;  /* 0x0024c00414187981 */ /* 0x000f68000c1e9900 */
[----:B------:R-:W5:Y:S04]  /*0580*/  LDG.E.CONSTANT R26, [R20.64+0x27d0] ;  /* 0x0027d004141a7981 */ /* 0x000f68000c1e9900 */
[----:B------:R-:W5:Y:S04]  /*0590*/  LDG.E.CONSTANT R28, [R20.64+0x3100] ;  /* 0x00310004141c7981 */ /* 0x000f68000c1e9900 */
[----:B------:R-:W5:Y:S04]  /*05a0*/  LDG.E.CONSTANT R30, [R20.64+0x3410] ;  /* 0x00341004141e7981 */ /* 0x000f68000c1e9900 */
[----:B0-----:R-:W5:Y:S04]  /*05b0*/  LDG.E.CONSTANT R8, [R20.64+0x3d40] ;  /* 0x003d400414087981 */ /* 0x001f68000c1e9900 */
[----:B------:R-:W5:Y:S04]  /*05c0*/  LDG.E.CONSTANT R34, [R20.64+0x4050] ;  /* 0x0040500414227981 */ /* 0x000f68000c1e9900 */
        /* <DEDUP_REMOVED lines=13> */
[----:B------:R0:W5:Y:S04]  /*06a0*/  LDG.E.CONSTANT R14, [R20.64+0xc40] ;  /* 0x000c4004140e7981 */ /* 0x000168000c1e9900 */
[----:B------:R0:W5:Y:S04]  /*06b0*/  LDG.E.CONSTANT R16, [R20.64+0xf50] ;  /* 0x000f500414107981 */ /* 0x000168000c1e9900 */
[----:B------:R0:W5:Y:S01]  /*06c0*/  LDG.E.CONSTANT R18, [R20.64+0x1880] ;  /* 0x0018800414127981 */ /* 0x000162000c1e9900 */
[----:B------:R-:W-:-:S02]  /*06d0*/  LEA R13, R84, R83, 0x5 ;  /* 0x00000053540d7211 */ /* 0x000fc400078e28ff */
[C---:B------:R-:W-:Y:S01]  /*06e0*/  LEA R15, R84.reuse, R81, 0x5 ;  /* 0x00000051540f7211 */ /* 0x040fe200078e28ff */
[----:B------:R0:W5:Y:S01]  /*06f0*/  LDG.E.CONSTANT R88, [R20.64+0x11090] ;  /* 0x0110900414587981 */ /* 0x000162000c1e9900 */
[C---:B------:R-:W-:Y:S02]  /*0700*/  LEA R17, R84.reuse, R80, 0x5 ;  /* 0x0000005054117211 */ /* 0x040fe400078e28ff */
[C---:B------:R-:W-:Y:S01]  /*0710*/  LEA R19, R84.reuse, R5, 0x5 ;  /* 0x0000000554137211 */ /* 0x040fe200078e28ff */
[----:B------:R0:W5:Y:S04]  /*0720*/  LDG.E.CONSTANT R90, [R20.64+0x119c0] ;  /* 0x0119c004145a7981 */ /* 0x000168000c1e9900 */
        /* <DEDUP_REMOVED lines=17> */
[----:B--2---:R-:W-:Y:S04]  /*0840*/  STS [R3.X4], R10 ;  /* 0x0000000a03007388 */ /* 0x004fe80000004800 */
[----:B---3--:R-:W-:Y:S04]  /*0850*/  STS [R3.X4+0x7a8], R22 ;  /* 0x0007a81603007388 */ /* 0x008fe80000004800 */
[----:B----4-:R-:W-:Y:S04]  /*0860*/  @!P0 STS [R3.X4+0x69a8], R86 ;  /* 0x0069a85603008388 */ /* 0x010fe80000004800 */
[----:B-----5:R-:W-:Y:S04]  /*0870*/  STS [R3.X4+0x930], R24 ;  /* 0x0009301803007388 */ /* 0x020fe80000004800 */
[----:B------:R-:W-:Y:S04]  /*0880*/  STS [R3.X4+0xab8], R26 ;  /* 0x000ab81a03007388 */ /* 0x000fe80000004800 */
[----:B------:R-:W-:Y:S04]  /*0890*/  STS [R3.X4+0xc40], R28 ;  /* 0x000c401c03007388 */ /* 0x000fe80000004800 */
[----:B------:R-:W-:Y:S04]  /*08a0*/  STS [R3.X4+0xdc8], R30 ;  /* 0x000dc81e03007388 */ /* 0x000fe80000004800 */
[----:B------:R1:W-:Y:S04]  /*08b0*/  STS [R3.X4+0xf50], R8 ;  /* 0x000f500803007388 */ /* 0x0003e80000004800 */
        /* <DEDUP_REMOVED lines=13> */
[----:B-1----:R1:W5:Y:S04]  /*0990*/  LDG.E.CONSTANT R8, [R20.64+0x9300] ;  /* 0x0093000414087981 */ /* 0x002368000c1e9900 */
[----:B------:R1:W5:Y:S04]  /*09a0*/  LDG.E.CONSTANT R10, [R20.64+0x9610] ;  /* 0x00961004140a7981 */ /* 0x000368000c1e9900 */
[----:B------:R1:W5:Y:S04]  /*09b0*/  LDG.E.CONSTANT R22, [R20.64+0x9f40] ;  /* 0x009f400414167981 */ /* 0x000368000c1e9900 */
[----:B------:R1:W5:Y:S04]  /*09c0*/  LDG.E.CONSTANT R24, [R20.64+0xa250] ;  /* 0x00a2500414187981 */ /* 0x000368000c1e9900 */
[----:B------:R1:W5:Y:S04]  /*09d0*/  LDG.E.CONSTANT R26, [R20.64+0xab80] ;  /* 0x00ab8004141a7981 */ /* 0x000368000c1e9900 */
[----:B------:R1:W5:Y:S04]  /*09e0*/  LDG.E.CONSTANT R28, [R20.64+0xae90] ;  /* 0x00ae9004141c7981 */ /* 0x000368000c1e9900 */
[----:B------:R1:W5:Y:S04]  /*09f0*/  LDG.E.CONSTANT R30, [R20.64+0xb7c0] ;  /* 0x00b7c004141e7981 */ /* 0x000368000c1e9900 */
[----:B--2---:R1:W2:Y:S04]  /*0a00*/  LDG.E.CONSTANT R34, [R20.64+0xbad0] ;  /* 0x00bad00414227981 */ /* 0x0042a8000c1e9900 */
[----:B---3--:R1:W3:Y:S04]  /*0a10*/  LDG.E.CONSTANT R40, [R20.64+0xc400] ;  /* 0x00c4000414287981 */ /* 0x0082e8000c1e9900 */
[----:B----4-:R1:W4:Y:S04]  /*0a20*/  LDG.E.CONSTANT R42, [R20.64+0xc710] ;  /* 0x00c71004142a7981 */ /* 0x010328000c1e9900 */
[----:B------:R1:W4:Y:S04]  /*0a30*/  LDG.E.CONSTANT R50, [R20.64+0xd040] ;  /* 0x00d0400414327981 */ /* 0x000328000c1e9900 */
[----:B0-----:R1:W4:Y:S04]  /*0a40*/  LDG.E.CONSTANT R52, [R20.64+0xd350] ;  /* 0x00d3500414347981 */ /* 0x001328000c1e9900 */
[----:B------:R1:W4:Y:S04]  /*0a50*/  LDG.E.CONSTANT R64, [R20.64+0xdc80] ;  /* 0x00dc800414407981 */ /* 0x000328000c1e9900 */
        /* <DEDUP_REMOVED lines=8> */
[----:B------:R0:W-:Y:S01]  /*0ae0*/  STS [R3.X4+0x188], R12 ;  /* 0x0001880c03007388 */ /* 0x0001e20000004800 */
[----:B-1----:R-:W-:-:S03]  /*0af0*/  LEA R21, R84, R2, 0x5 ;  /* 0x0000000254157211 */ /* 0x002fc600078e28ff */
[----:B------:R1:W-:Y:S01]  /*0b00*/  STS [R3.X4+0x310], R14 ;  /* 0x0003100e03007388 */ /* 0x0003e20000004800 */
[----:B0-----:R-:W-:-:S03]  /*0b10*/  IMAD.WIDE R12, R13, R4, c[0x0][0x168] ;  /* 0x00005a000d0c7625 */ /* 0x001fc600078e0204 */
[----:B------:R0:W-:Y:S04]  /*0b20*/  STS [R3.X4+0x498], R16 ;  /* 0x0004981003007388 */ /* 0x0001e80000004800 */
[----:B------:R0:W-:Y:S01]  /*0b30*/  STS [R3.X4+0x620], R18 ;  /* 0x0006201203007388 */ /* 0x0001e20000004800 */
[----:B------:R-:W-:-:S03]  /*0b40*/  IMAD.WIDE R20, R21, R4, c[0x0][0x168] ;  /* 0x00005a0015147625 */ /* 0x000fc600078e0204 */
[----:B------:R0:W4:Y:S01]  /*0b50*/  LDG.E.CONSTANT R12, [R12.64] ;  /* 0x000000040c0c7981 */ /* 0x000122000c1e9900 */
[----:B-1----:R-:W-:-:S04]  /*0b60*/  IMAD.WIDE R14, R15, R4, c[0x0][0x168] ;  /* 0x00005a000f0e7625 */ /* 0x002fc800078e0204 */
[-C--:B0-----:R-:W-:Y:S02]  /*0b70*/  IMAD.WIDE R16, R17, R4.reuse, c[0x0][0x168] ;  /* 0x00005a0011107625 */ /* 0x081fe400078e0204 */
[----:B------:R-:W4:Y:S02]  /*0b80*/  LDG.E.CONSTANT R14, [R14.64] ;  /* 0x000000040e0e7981 */ /* 0x000f24000c1e9900 */
[----:B------:R-:W-:Y:S02]  /*0b90*/  IMAD.WIDE R18, R19, R4, c[0x0][0x168] ;  /* 0x00005a0013127625 */ /* 0x000fe400078e0204 */
[----:B------:R-:W4:Y:S04]  /*0ba0*/  LDG.E.CONSTANT R16, [R16.64] ;  /* 0x0000000410107981 */ /* 0x000f28000c1e9900 */
[----:B------:R-:W4:Y:S04]  /*0bb0*/  LDG.E.CONSTANT R18, [R18.64] ;  /* 0x0000000412127981 */ /* 0x000f28000c1e9900 */
[----:B------:R-:W4:Y:S04]  /*0bc0*/  LDG.E.CONSTANT R13, [R20.64] ;  /* 0x00000004140d7981 */ /* 0x000f28000c1e9900 */
[----:B------:R-:W-:Y:S04]  /*0bd0*/  STS [R3.X4+0x44e8], R88 ;  /* 0x0044e85803007388 */ /* 0x000fe80000004800 */
        /* <DEDUP_REMOVED lines=18> */
[----:B-----5:R-:W-:Y:S04]  /*0d00*/  STS [R3.X4+0x24c0], R8 ;  /* 0x0024c00803007388 */ /* 0x020fe80000004800 */
[----:B------:R-:W-:Y:S04]  /*0d10*/  STS [R3.X4+0x2648], R10 ;  /* 0x0026480a03007388 */ /* 0x000fe80000004800 */
[----:B------:R-:W-:Y:S04]  /*0d20*/  STS [R3.X4+0x27d0], R22 ;  /* 0x0027d01603007388 */ /* 0x000fe80000004800 */
[----:B------:R-:W-:Y:S04]  /*0d30*/  STS [R3.X4+0x2958], R24 ;  /* 0x0029581803007388 */ /* 0x000fe80000004800 */
[----:B------:R-:W-:Y:S04]  /*0d40*/  STS [R3.X4+0x2ae0], R26 ;  /* 0x002ae01a03007388 */ /* 0x000fe80000004800 */
[----:B------:R-:W-:Y:S04]  /*0d50*/  STS [R3.X4+0x2c68], R28 ;  /* 0x002c681c03007388 */ /* 0x000fe80000004800 */
[----:B------:R-:W-:Y:S04]  /*0d60*/  STS [R3.X4+0x2df0], R30 ;  /* 0x002df01e03007388 */ /* 0x000fe80000004800 */
[----:B--2---:R-:W-:Y:S04]  /*0d70*/  STS [R3.X4+0x2f78], R34 ;  /* 0x002f782203007388 */ /* 0x004fe80000004800 */
[----:B---3--:R-:W-:Y:S04]  /*0d80*/  STS [R3.X4+0x3100], R40 ;  /* 0x0031002803007388 */ /* 0x008fe80000004800 */
[----:B----4-:R-:W-:Y:S04]  /*0d90*/  STS [R3.X4+0x3288], R42 ;  /* 0x0032882a03007388 */ /* 0x010fe80000004800 */
        /* <DEDUP_REMOVED lines=16> */
[----:B------:R-:W-:Y:S06]  /*0ea0*/  BAR.SYNC 0x0 ;  /* 0x0000000000007b1d */ /* 0x000fec0000000000 */
[----:B------:R-:W-:Y:S04]  /*0eb0*/  LDS.64 R50, [R3.X8] ;  /* 0x0000000003327984 */ /* 0x000fe80000008a00 */
[----:B------:R-:W0:Y:S04]  /*0ec0*/  LDS.128 R28, [0x6200] ;  /* 0x00620000ff1c7984 */ /* 0x000e280000000c00 */
[----:B------:R-:W1:Y:S04]  /*0ed0*/  LDS.128 R8, [0x6300] ;  /* 0x00630000ff087984 */ /* 0x000e680000000c00 */
[----:B------:R-:W2:Y:S04]  /*0ee0*/  LDS.64 R52, [R3.X8+0x310] ;  /* 0x0003100003347984 */ /* 0x000ea80000008a00 */
[----:B------:R-:W3:Y:S04]  /*0ef0*/  LDS.64 R42, [R3.X8+0x620] ;  /* 0x00062000032a7984 */ /* 0x000ee80000008a00 */
[----:B------:R-:W4:Y:S04]  /*0f00*/  LDS.64 R40, [R3.X8+0x930] ;  /* 0x0009300003287984 */ /* 0x000f280000008a00 */
[----:B------:R-:W5:Y:S04]  /*0f10*/  LDS.128 R24, [0x6400] ;  /* 0x00640000ff187984 */ /* 0x000f680000000c00 */
[----:B------:R-:W5:Y:S04]  /*0f20*/  LDS.128 R16, [0x6600] ;  /* 0x00660000ff107984 */ /* 0x000f680000000c00 */
[----:B------:R-:W5:Y:S04]  /*0f30*/  LDS.128 R20, [0x6500] ;  /* 0x00650000ff147984 */ /* 0x000f680000000c00 */
[----:B------:R-:W5:Y:S01]  /*0f40*/  LDS.128 R12, [0x6700] ;  /* 0x00670000ff0c7984 */ /* 0x000f620000000c00 */
[----:B0-----:R-:W-:-:S02]  /*0f50*/  FFMA R33, R28, R50, R33 ;  /* 0x000000321c217223 */ /* 0x001fc40000000021 */
[----:B-1----:R-:W-:Y:S02]  /*0f60*/  FFMA R77, R50, R8, R77 ;  /* 0x00000008324d7223 */ /* 0x002fe4000000004d */
[C---:B--2---:R-:W-:Y:S02]  /*0f70*/  FFMA R33, R52.reuse, R29, R33 ;  /* 0x0000001d34217223 */ /* 0x044fe40000000021 */
[----:B------:R-:W-:Y:S02]  /*0f80*/  FFMA R77, R52, R9, R77 ;  /* 0x00000009344d7223 */ /* 0x000fe4000000004d */
[----:B---3--:R-:W-:Y:S02]  /*0f90*/  FFMA R33, R42, R30, R33 ;  /* 0x0000001e2a217223 */ /* 0x008fe40000000021 */
[----:B------:R-:W-:Y:S02]  /*0fa0*/  FFMA R8, R8, R51, R79 ;  /* 0x0000003308087223 */ /* 0x000fe4000000004f */
[----:B------:R-:W-:-:S02]  /*0fb0*/  FFMA R79, R42, R10, R77 ;  /* 0x0000000a2a4f7223 */ /* 0x000fc4000000004d */
[----:B------:R-:W-:Y:S02]  /*0fc0*/  FFMA R28, R28, R51, R32 ;  /* 0x000000331c1c7223 */ /* 0x000fe40000000020 */
[----:B----4-:R-:W-:Y:S02]  /*0fd0*/  FFMA R77, R40, R31, R33 ;  /* 0x0000001f284d7223 */ /* 0x010fe40000000021 */
[----:B------:R-:W-:Y:S01]  /*0fe0*/  FFMA R8, R9, R53, R8 ;  /* 0x0000003509087223 */ /* 0x000fe20000000008 */
[----:B------:R-:W0:Y:S01]  /*0ff0*/  LDS.128 R32, [0x6800] ;  /* 0x00680000ff207984 */ /* 0x000e220000000c00 */
[----:B-----5:R-:W-:Y:S02]  /*1000*/  FFMA R73, R50, R24, R73 ;  /* 0x0000001832497223 */ /* 0x020fe40000000049 */
[----:B------:R-:W-:Y:S02]  /*1010*/  FFMA R24, R24, R51, R60 ;  /* 0x0000003318187223 */ /* 0x000fe4000000003c */
[----:B------:R-:W-:-:S02]  /*1020*/  FFMA R8, R10, R43, R8 ;  /* 0x0000002b0a087223 */ /* 0x000fc40000000008 */
[-C--:B------:R-:W-:Y:S02]  /*1030*/  FFMA R28, R29, R53.reuse, R28 ;  /* 0x000000351d1c7223 */ /* 0x080fe4000000001c */
[----:B------:R-:W-:Y:S02]  /*1040*/  FFMA R24, R25, R53, R24 ;  /* 0x0000003519187223 */ /* 0x000fe40000000018 */
[----:B------:R-:W-:Y:S02]  /*1050*/  FFMA R73, R52, R25, R73 ;  /* 0x0000001934497223 */ /* 0x000fe40000000049 */
[C---:B------:R-:W-:Y:S02]  /*1060*/  FFMA R75, R50.reuse, R16, R75 ;  /* 0x00000010324b7223 */ /* 0x040fe4000000004b */
[----:B------:R-:W-:Y:S02]  /*1070*/  FFMA R87, R50, R20, R87 ;  /* 0x0000001432577223 */ /* 0x000fe40000000057 */
[----:B------:R-:W-:-:S02]  /*1080*/  FFMA R16, R16, R51, R56 ;  /* 0x0000003310107223 */ /* 0x000fc40000000038 */
[----:B------:R-:W-:Y:S02]  /*1090*/  FFMA R20, R20, R51, R62 ;  /* 0x0000003314147223 */ /* 0x000fe4000000003e */
[----:B------:R-:W-:Y:S02]  /*10a0*/  FFMA R28, R30, R43, R28 ;  /* 0x0000002b1e1c7223 */ /* 0x000fe4000000001c */
[----:B------:R-:W-:Y:S02]  /*10b0*/  FFMA R79, R40, R11, R79 ;  /* 0x0000000b284f7223 */ /* 0x000fe4000000004f */
[----:B------:R-:W-:Y:S02]  /*10c0*/  FFMA R76, R11, R41, R8 ;  /* 0x000000290b4c7223 */ /* 0x000fe40000000008 */
[----:B------:R-:W-:Y:S01]  /*10d0*/  FFMA R24, R26, R43, R24 ;  /* 0x0000002b1a187223 */ /* 0x000fe20000000018 */
[----:B------:R-:W1:Y:S01]  /*10e0*/  LDS.128 R8, [0x6280] ;  /* 0x00628000ff087984 */ /* 0x000e620000000c00 */
[----:B------:R-:W-:-:S02]  /*10f0*/  FFMA R73, R42, R26, R73 ;  /* 0x0000001a2a497223 */ /* 0x000fc40000000049 */
[-C--:B------:R-:W-:Y:S02]  /*1100*/  FFMA R16, R17, R53.reuse, R16 ;  /* 0x0000003511107223 */ /* 0x080fe40000000010 */
[----:B------:R-:W-:Y:S02]  /*1110*/  FFMA R20, R21, R53, R20 ;  /* 0x0000003515147223 */ /* 0x000fe40000000014 */
[C---:B------:R-:W-:Y:S02]  /*1120*/  FFMA R75, R52.reuse, R17, R75 ;  /* 0x00000011344b7223 */ /* 0x040fe4000000004b */
[----:B------:R-:W-:Y:S02]  /*1130*/  FFMA R87, R52, R21, R87 ;  /* 0x0000001534577223 */ /* 0x000fe40000000057 */
[----:B------:R-:W-:Y:S02]  /*1140*/  FFMA R74, R31, R41, R28 ;  /* 0x000000291f4a7223 */ /* 0x000fe4000000001c */
[----:B------:R-:W-:Y:S01]  /*1150*/  FFMA R73, R40, R27, R73 ;  /* 0x0000001b28497223 */ /* 0x000fe20000000049 */
[----:B------:R-:W2:Y:S01]  /*1160*/  LDS.128 R28, [0x6900] ;  /* 0x00690000ff1c7984 */ /* 0x000ea20000000c00 */
[----:B------:R-:W-:-:S02]  /*1170*/  FFMA R66, R27, R41, R24 ;  /* 0x000000291b427223 */ /* 0x000fc40000000018 */
[-C--:B------:R-:W-:Y:S01]  /*1180*/  FFMA R16, R18, R43.reuse, R16 ;  /* 0x0000002b12107223 */ /* 0x080fe20000000010 */
[----:B------:R-:W3:Y:S01]  /*1190*/  LDS.128 R24, [0x6380] ;  /* 0x00638000ff187984 */ /* 0x000ee20000000c00 */
[----:B------:R-:W-:Y:S02]  /*11a0*/  FFMA R20, R22, R43, R20 ;  /* 0x0000002b16147223 */ /* 0x000fe40000000014 */
[C---:B------:R-:W-:Y:S02]  /*11b0*/  FFMA R67, R42.reuse, R18, R75 ;  /* 0x000000122a437223 */ /* 0x040fe4000000004b */
[----:B------:R-:W-:Y:S02]  /*11c0*/  FFMA R87, R42, R22, R87 ;  /* 0x000000162a577223 */ /* 0x000fe40000000057 */
[----:B------:R-:W-:Y:S02]  /*11d0*/  FFMA R91, R50, R12, R91 ;  /* 0x0000000c325b7223 */ /* 0x000fe4000000005b */
[----:B------:R-:W-:-:S02]  /*11e0*/  FFMA R12, R12, R51, R58 ;  /* 0x000000330c0c7223 */ /* 0x000fc4000000003a */
[C---:B------:R-:W-:Y:S02]  /*11f0*/  FFMA R67, R40.reuse, R19, R67 ;  /* 0x0000001328437223 */ /* 0x040fe40000000043 */
[----:B------:R-:W-:Y:S02]  /*1200*/  FFMA R64, R19, R41, R16 ;  /* 0x0000002913407223 */ /* 0x000fe40000000010 */
[----:B------:R-:W-:Y:S01]  /*1210*/  FFMA R87, R40, R23, R87 ;  /* 0x0000001728577223 */ /* 0x000fe20000000057 */
[----:B------:R-:W4:Y:S01]  /*1220*/  LDS.128 R16, [0x6580] ;  /* 0x00658000ff107984 */ /* 0x000f220000000c00 */
[----:B------:R-:W-:-:S03]  /*1230*/  FFMA R78, R23, R41, R20 ;  /* 0x00000029174e7223 */ /* 0x000fc60000000014 */
[----:B------:R-:W5:Y:S01]  /*1240*/  LDS.128 R20, [0x6480] ;  /* 0x00648000ff147984 */ /* 0x000f620000000c00 */
[----:B------:R-:W-:Y:S02]  /*1250*/  FFMA R12, R13, R53, R12 ;  /* 0x000000350d0c7223 */ /* 0x000fe4000000000c */
[----:B------:R-:W-:Y:S02]  /*1260*/  FFMA R91, R52, R13, R91 ;  /* 0x0000000d345b7223 */ /* 0x000fe4000000005b */
[----:B------:R-:W-:Y:S02]  /*1270*/  FFMA R12, R14, R43, R12 ;  /* 0x0000002b0e0c7223 */ /* 0x000fe4000000000c */
[----:B------:R-:W-:Y:S02]  /*1280*/  FFMA R75, R42, R14, R91 ;  /* 0x0000000e2a4b7223 */ /* 0x000fe4000000005b */
[----:B------:R-:W-:Y:S02]  /*1290*/  FFMA R72, R15, R41, R12 ;  /* 0x000000290f487223 */ /* 0x000fe4000000000c */
[----:B------:R-:W-:-:S02]  /*12a0*/  FFMA R75, R40, R15, R75 ;  /* 0x0000000f284b7223 */ /* 0x000fc4000000004b */
[----:B------:R-:W4:Y:S01]  /*12b0*/  LDS.128 R12, [0x6680] ;  /* 0x00668000ff0c7984 */ /* 0x000f220000000c00 */
[----:B0-----:R-:W-:Y:S02]  /*12c0*/  FFMA R61, R50, R32, R61 ;  /* 0x00000020323d7223 */ /* 0x001fe4000000003d */
[----:B------:R-:W-:Y:S02]  /*12d0*/  FFMA R32, R32, R51, R46 ;  /* 0x0000003320207223 */ /* 0x000fe4000000002e */
[----:B------:R-:W-:Y:S02]  /*12e0*/  FFMA R61, R52, R33, R61 ;  /* 0x00000021343d7223 */ /* 0x000fe4000000003d */
[----:B------:R-:W-:Y:S02]  /*12f0*/  FFMA R32, R33, R53, R32 ;  /* 0x0000003521207223 */ /* 0x000fe40000000020 */
[----:B------:R-:W-:Y:S02]  /*1300*/  FFMA R61, R42, R34, R61 ;  /* 0x000000222a3d7223 */ /* 0x000fe4000000003d */
[----:B------:R-:W-:-:S02]  /*1310*/  FFMA R32, R34, R43, R32 ;  /* 0x0000002b22207223 */ /* 0x000fc40000000020 */
[----:B-1----:R-:W-:Y:S02]  /*1320*/  FFMA R89, R50, R8, R89 ;  /* 0x0000000832597223 */ /* 0x002fe40000000059 */
[----:B------:R-:W-:Y:S02]  /*1330*/  FFMA R8, R8, R51, R44 ;  /* 0x0000003308087223 */ /* 0x000fe4000000002c */
[----:B------:R-:W-:Y:S02]  /*1340*/  FFMA R61, R40, R35, R61 ;  /* 0x00000023283d7223 */ /* 0x000fe4000000003d */
[----:B------:R-:W-:Y:S02]  /*1350*/  FFMA R68, R35, R41, R32 ;  /* 0x0000002923447223 */ /* 0x000fe40000000020 */
[C---:B--2---:R-:W-:Y:S01]  /*1360*/  FFMA R69, R50.reuse, R28, R69 ;  /* 0x0000001c32457223 */ /* 0x044fe20000000045 */
[----:B------:R-:W0:Y:S01]  /*1370*/  LDS.128 R32, [0x6780] ;  /* 0x00678000ff207984 */ /* 0x000e220000000c00 */
[----:B---3--:R-:W-:-:S02]  /*1380*/  FFMA R65, R50, R24, R65 ;  /* 0x0000001832417223 */ /* 0x008fc40000000041 */
[----:B------:R-:W-:Y:S02]  /*1390*/  FFMA R8, R53, R9, R8 ;  /* 0x0000000935087223 */ /* 0x000fe40000000008 */
[----:B------:R-:W-:Y:S02]  /*13a0*/  FFMA R28, R28, R51, R48 ;  /* 0x000000331c1c7223 */ /* 0x000fe40000000030 */
[C---:B------:R-:W-:Y:S02]  /*13b0*/  FFMA R89, R52.reuse, R9, R89 ;  /* 0x0000000934597223 */ /* 0x040fe40000000059 */
[----:B------:R-:W-:Y:S02]  /*13c0*/  FFMA R65, R52, R25, R65 ;  /* 0x0000001934417223 */ /* 0x000fe40000000041 */
[----:B------:R-:W-:Y:S02]  /*13d0*/  FFMA R8, R10, R43, R8 ;  /* 0x0000002b0a087223 */ /* 0x000fe40000000008 */
[----:B------:R-:W-:-:S02]  /*13e0*/  FFMA R28, R29, R53, R28 ;  /* 0x000000351d1c7223 */ /* 0x000fc4000000001c */
[----:B------:R-:W-:Y:S02]  /*13f0*/  FFMA R89, R42, R10, R89 ;  /* 0x0000000a2a597223 */ /* 0x000fe40000000059 */
[----:B------:R-:W-:Y:S02]  /*1400*/  FFMA R69, R52, R29, R69 ;  /* 0x0000001d34457223 */ /* 0x000fe40000000045 */
[C---:B----4-:R-:W-:Y:S02]  /*1410*/  FFMA R57, R50.reuse, R16, R57 ;  /* 0x0000001032397223 */ /* 0x050fe40000000039 */
[----:B-----5:R-:W-:Y:S02]  /*1420*/  FFMA R7, R50, R20, R7 ;  /* 0x0000001432077223 */ /* 0x020fe40000000007 */
[-C--:B------:R-:W-:Y:S02]  /*1430*/  FFMA R6, R20, R51.reuse, R6 ;  /* 0x0000003314067223 */ /* 0x080fe40000000006 */
        /* <DEDUP_REMOVED lines=8> */
[CC--:B------:R-:W-:Y:S01]  /*14c0*/  FFMA R7, R52.reuse, R21.reuse, R7 ;  /* 0x0000001534077223 */ /* 0x0c0fe20000000007 */
[----:B------:R-:W-:Y:S01]  /*14d0*/  LDS.64 R46, [R3.X8+0x1260] ;  /* 0x00126000032e7984 */ /* 0x000fe20000008a00 */
[C---:B------:R-:W-:Y:S02]  /*14e0*/  FFMA R6, R53.reuse, R21, R6 ;  /* 0x0000001535067223 */ /* 0x040fe40000000006 */
[-C--:B------:R-:W-:Y:S02]  /*14f0*/  FFMA R16, R53, R17.reuse, R16 ;  /* 0x0000001135107223 */ /* 0x080fe40000000010 */
[----:B------:R-:W-:Y:S02]  /*1500*/  FFMA R57, R52, R17, R57 ;  /* 0x0000001134397223 */ /* 0x000fe40000000039 */
[----:B------:R-:W-:Y:S02]  /*1510*/  FFMA R69, R40, R31, R69 ;  /* 0x0000001f28457223 */ /* 0x000fe40000000045 */
[----:B------:R-:W-:-:S02]  /*1520*/  FFMA R70, R31, R41, R28 ;  /* 0x000000291f467223 */ /* 0x000fc4000000001c */
[----:B------:R-:W-:Y:S01]  /*1530*/  FFMA R24, R53, R25, R24 ;  /* 0x0000001935187223 */ /* 0x000fe20000000018 */
[----:B------:R-:W2:Y:S01]  /*1540*/  LDS.128 R28, [0x6980] ;  /* 0x00698000ff1c7984 */ /* 0x000ea20000000c00 */
[----:B------:R-:W-:Y:S02]  /*1550*/  FFMA R7, R42, R22, R7 ;  /* 0x000000162a077223 */ /* 0x000fe40000000007 */
[-C--:B------:R-:W-:Y:S02]  /*1560*/  FFMA R6, R22, R43.reuse, R6 ;  /* 0x0000002b16067223 */ /* 0x080fe40000000006 */
[-C--:B------:R-:W-:Y:S02]  /*1570*/  FFMA R16, R18, R43.reuse, R16 ;  /* 0x0000002b12107223 */ /* 0x080fe40000000010 */
[----:B------:R-:W-:Y:S02]  /*1580*/  FFMA R57, R42, R18, R57 ;  /* 0x000000122a397223 */ /* 0x000fe40000000039 */
[----:B------:R-:W-:-:S02]  /*1590*/  FFMA R24, R26, R43, R24 ;  /* 0x0000002b1a187223 */ /* 0x000fc40000000018 */
[----:B------:R-:W-:Y:S02]  /*15a0*/  FFMA R71, R40, R23, R7 ;  /* 0x0000001728477223 */ /* 0x000fe40000000007 */
[----:B------:R-:W-:Y:S02]  /*15b0*/  FFMA R60, R23, R41, R6 ;  /* 0x00000029173c7223 */ /* 0x000fe40000000006 */
[----:B------:R-:W-:Y:S02]  /*15c0*/  FFMA R45, R50, R12, R45 ;  /* 0x0000000c322d7223 */ /* 0x000fe4000000002d */
[----:B------:R-:W-:Y:S02]  /*15d0*/  FFMA R7, R40, R19, R57 ;  /* 0x0000001328077223 */ /* 0x000fe40000000039 */
[----:B------:R-:W-:Y:S01]  /*15e0*/  FFMA R6, R19, R41, R16 ;  /* 0x0000002913067223 */ /* 0x000fe20000000010 */
[----:B------:R-:W-:Y:S01]  /*15f0*/  LDS.64 R56, [R3.X8+0xf50] ;  /* 0x000f500003387984 */ /* 0x000fe20000008a00 */
[----:B------:R-:W-:-:S03]  /*1600*/  FFMA R12, R12, R51, R59 ;  /* 0x000000330c0c7223 */ /* 0x000fc6000000003b */
[----:B------:R-:W-:Y:S01]  /*1610*/  LDS.64 R58, [R3.X8+0xc40] ;  /* 0x000c4000033a7984 */ /* 0x000fe20000008a00 */
[----:B------:R-:W-:-:S03]  /*1620*/  FFMA R55, R40, R27, R55 ;  /* 0x0000001b28377223 */ /* 0x000fc60000000037 */
[----:B------:R-:W3:Y:S01]  /*1630*/  LDS.128 R16, [0x6210] ;  /* 0x00621000ff107984 */ /* 0x000ee20000000c00 */
[----:B------:R-:W-:-:S03]  /*1640*/  FFMA R48, R27, R41, R24 ;  /* 0x000000291b307223 */ /* 0x000fc60000000018 */
[----:B------:R-:W4:Y:S01]  /*1650*/  LDS.128 R24, [0x6310] ;  /* 0x00631000ff187984 */ /* 0x000f220000000c00 */
[----:B------:R-:W-:-:S04]  /*1660*/  FFMA R45, R52, R13, R45 ;  /* 0x0000000d342d7223 */ /* 0x000fc8000000002d */
[----:B------:R-:W-:Y:S02]  /*1670*/  FFMA R20, R42, R14, R45 ;  /* 0x0000000e2a147223 */ /* 0x000fe4000000002d */
[----:B------:R-:W5:Y:S01]  /*1680*/  LDS.64 R44, [R3.X8+0x1570] ;  /* 0x00157000032c7984 */ /* 0x000f620000008a00 */
[----:B0-----:R-:W-:Y:S02]  /*1690*/  FFMA R39, R50, R32, R39 ;  /* 0x0000002032277223 */ /* 0x001fe40000000027 */
[----:B------:R-:W-:Y:S02]  /*16a0*/  FFMA R32, R32, R51, R63 ;  /* 0x0000003320207223 */ /* 0x000fe4000000003f */
[C---:B------:R-:W-:Y:S02]  /*16b0*/  FFMA R12, R53.reuse, R13, R12 ;  /* 0x0000000d350c7223 */ /* 0x040fe4000000000c */
[-C--:B------:R-:W-:Y:S02]  /*16c0*/  FFMA R13, R52, R33.reuse, R39 ;  /* 0x00000021340d7223 */ /* 0x080fe40000000027 */
[----:B------:R-:W-:-:S02]  /*16d0*/  FFMA R32, R53, R33, R32 ;  /* 0x0000002135207223 */ /* 0x000fc40000000020 */
[----:B------:R-:W-:Y:S02]  /*16e0*/  FFMA R33, R42, R34, R13 ;  /* 0x000000222a217223 */ /* 0x000fe4000000000d */
[----:B------:R-:W-:Y:S02]  /*16f0*/  FFMA R34, R34, R43, R32 ;  /* 0x0000002b22227223 */ /* 0x000fe40000000020 */
[----:B-1----:R-:W-:Y:S02]  /*1700*/  FFMA R32, R50, R8, R37 ;  /* 0x0000000832207223 */ /* 0x002fe40000000025 */
[----:B------:R-:W-:Y:S02]  /*1710*/  FFMA R8, R8, R51, R36 ;  /* 0x0000003308087223 */ /* 0x000fe40000000024 */
[----:B------:R-:W-:Y:S02]  /*1720*/  FFMA R12, R14, R43, R12 ;  /* 0x0000002b0e0c7223 */ /* 0x000fe4000000000c */
[----:B------:R-:W-:-:S02]  /*1730*/  FFMA R37, R40, R35, R33 ;  /* 0x0000002328257223 */ /* 0x000fc40000000021 */
[----:B--2---:R-:W-:Y:S02]  /*1740*/  FFMA R49, R50, R28, R49 ;  /* 0x0000001c32317223 */ /* 0x004fe40000000031 */
[-C--:B------:R-:W-:Y:S02]  /*1750*/  FFMA R8, R53, R9.reuse, R8 ;  /* 0x0000000935087223 */ /* 0x080fe40000000008 */
[----:B------:R-:W-:Y:S02]  /*1760*/  FFMA R33, R52, R9, R32 ;  /* 0x0000000934217223 */ /* 0x000fe40000000020 */
[----:B------:R-:W-:Y:S02]  /*1770*/  FFMA R39, R40, R15, R20 ;  /* 0x0000000f28277223 */ /* 0x000fe40000000014 */
[----:B------:R-:W-:Y:S01]  /*1780*/  FFMA R38, R15, R41, R12 ;  /* 0x000000290f267223 */ /* 0x000fe2000000000c */
[----:B------:R-:W0:Y:S01]  /*1790*/  LDS.128 R20, [0x6410] ;  /* 0x00641000ff147984 */ /* 0x000e220000000c00 */
[----:B------:R-:W-:-:S02]  /*17a0*/  FFMA R49, R52, R29, R49 ;  /* 0x0000001d34317223 */ /* 0x000fc40000000031 */
[----:B------:R-:W-:Y:S01]  /*17b0*/  FFMA R8, R10, R43, R8 ;  /* 0x0000002b0a087223 */ /* 0x000fe20000000008 */
[----:B------:R-:W1:Y:S01]  /*17c0*/  LDS.128 R12, [0x6510] ;  /* 0x00651000ff0c7984 */ /* 0x000e620000000c00 */
[----:B------:R-:W-:Y:S02]  /*17d0*/  FFMA R28, R28, R51, R54 ;  /* 0x000000331c1c7223 */ /* 0x000fe40000000036 */
[----:B------:R-:W-:Y:S02]  /*17e0*/  FFMA R33, R42, R10, R33 ;  /* 0x0000000a2a217223 */ /* 0x000fe40000000021 */
[C---:B---3--:R-:W-:Y:S02]  /*17f0*/  FFMA R77, R16.reuse, R58, R77 ;  /* 0x0000003a104d7223 */ /* 0x048fe4000000004d */
[----:B------:R-:W-:Y:S02]  /*1800*/  FFMA R74, R16, R59, R74 ;  /* 0x0000003b104a7223 */ /* 0x000fe4000000004a */
[----:B------:R-:W-:-:S02]  /*1810*/  FFMA R89, R42, R30, R49 ;  /* 0x0000001e2a597223 */ /* 0x000fc40000000031 */
[----:B------:R-:W-:Y:S02]  /*1820*/  FFMA R28, R53, R29, R28 ;  /* 0x0000001d351c7223 */ /* 0x000fe4000000001c */
[----:B------:R-:W-:Y:S02]  /*1830*/  FFMA R63, R40, R11, R33 ;  /* 0x0000000b283f7223 */ /* 0x000fe40000000021 */
[----:B------:R-:W-:Y:S02]  /*1840*/  FFMA R49, R11, R41, R8 ;  /* 0x000000290b317223 */ /* 0x000fe40000000008 */
[----:B----4-:R-:W-:Y:S01]  /*1850*/  FFMA R79, R58, R24, R79 ;  /* 0x000000183a4f7223 */ /* 0x010fe2000000004f */
[----:B------:R-:W2:Y:S01]  /*1860*/  LDS.128 R8, [0x6610] ;  /* 0x00661000ff087984 */ /* 0x000ea20000000c00 */
[----:B------:R-:W-:Y:S02]  /*1870*/  FFMA R77, R56, R17, R77 ;  /* 0x00000011384d7223 */ /* 0x000fe4000000004d */
[----:B------:R-:W-:-:S02]  /*1880*/  FFMA R74, R17, R57, R74 ;  /* 0x00000039114a7223 */ /* 0x000fc4000000004a */
[----:B------:R-:W-:Y:S02]  /*1890*/  FFMA R36, R35, R41, R34 ;  /* 0x0000002923247223 */ /* 0x000fe40000000022 */
[----:B------:R-:W3:Y:S01]  /*18a0*/  LDS.128 R32, [0x6710] ;  /* 0x00671000ff207984 */ /* 0x000ee20000000c00 */
[----:B------:R-:W-:Y:S02]  /*18b0*/  FFMA R76, R24, R59, R76 ;  /* 0x0000003b184c7223 */ /* 0x000fe4000000004c */
[----:B------:R-:W-:Y:S02]  /*18c0*/  FFMA R28, R30, R43, R28 ;  /* 0x0000002b1e1c7223 */ /* 0x000fe4000000001c */
[----:B------:R-:W-:Y:S02]  /*18d0*/  FFMA R79, R56, R25, R79 ;  /* 0x00000019384f7223 */ /* 0x000fe4000000004f */
[----:B------:R-:W-:Y:S02]  /*18e0*/  FFMA R77, R46, R18, R77 ;  /* 0x000000122e4d7223 */ /* 0x000fe4000000004d */
[----:B------:R-:W-:-:S02]  /*18f0*/  FFMA R74, R18, R47, R74 ;  /* 0x0000002f124a7223 */ /* 0x000fc4000000004a */
[----:B------:R-:W-:Y:S02]  /*1900*/  FFMA R76, R25, R57, R76 ;  /* 0x00000039194c7223 */ /* 0x000fe4000000004c */
[----:B------:R-:W-:Y:S02]  /*1910*/  FFMA R24, R46, R26, R79 ;  /* 0x0000001a2e187223 */ /* 0x000fe4000000004f */
[----:B------:R-:W-:Y:S02]  /*1920*/  FFMA R89, R40, R31, R89 ;  /* 0x0000001f28597223 */ /* 0x000fe40000000059 */
[----:B------:R-:W-:Y:S02]  /*1930*/  FFMA R54, R31, R41, R28 ;  /* 0x000000291f367223 */ /* 0x000fe4000000001c */
[----:B-----5:R-:W-:Y:S01]  /*1940*/  FFMA R79, R44, R19, R77 ;  /* 0x000000132c4f7223 */ /* 0x020fe2000000004d */
[----:B------:R-:W4:Y:S01]  /*1950*/  LDS.128 R28, [0x6810] ;  /* 0x00681000ff1c7984 */ /* 0x000f220000000c00 */
[----:B------:R-:W-:-:S02]  /*1960*/  FFMA R74, R19, R45, R74 ;  /* 0x0000002d134a7223 */ /* 0x000fc4000000004a */
[----:B------:R-:W-:Y:S01]  /*1970*/  FFMA R76, R26, R47, R76 ;  /* 0x0000002f1a4c7223 */ /* 0x000fe2000000004c */
[----:B------:R-:W5:Y:S01]  /*1980*/  LDS.128 R16, [0x6910] ;  /* 0x00691000ff107984 */ /* 0x000f620000000c00 */
[----:B------:R-:W-:Y:S02]  /*1990*/  FFMA R77, R44, R27, R24 ;  /* 0x0000001b2c4d7223 */ /* 0x000fe40000000018 */
[----:B------:R-:W-:Y:S01]  /*19a0*/  FFMA R76, R27, R45, R76 ;  /* 0x0000002d1b4c7223 */ /* 0x000fe2000000004c */
[----:B------:R-:W-:Y:S04]  /*19b0*/  LDS.128 R40, [0x6690] ;  /* 0x00669000ff287984 */ /* 0x000fe80000000c00 */
[----:B------:R-:W4:Y:S01]  /*19c0*/  LDS.128 R24, [0x6290] ;  /* 0x00629000ff187984 */ /* 0x000f220000000c00 */
[----:B0-----:R-:W-:-:S02]  /*19d0*/  FFMA R73, R58, R20, R73 ;  /* 0x000000143a497223 */ /* 0x001fc40000000049 */
[-C--:B------:R-:W-:Y:S02]  /*19e0*/  FFMA R66, R20, R59.reuse, R66 ;  /* 0x0000003b14427223 */ /* 0x080fe40000000042 */
[----:B-1----:R-:W-:Y:S02]  /*19f0*/  FFMA R87, R58, R12, R87 ;  /* 0x0000000c3a577223 */ /* 0x002fe40000000057 */
[----:B------:R-:W-:Y:S02]  /*1a00*/  FFMA R78, R12, R59, R78 ;  /* 0x0000003b0c4e7223 */ /* 0x000fe4000000004e */
[C---:B------:R-:W-:Y:S02]  /*1a10*/  FFMA R73, R56.reuse, R21, R73 ;  /* 0x0000001538497223 */ /* 0x040fe40000000049 */
[----:B------:R-:W-:Y:S02]  /*1a20*/  FFMA R66, R21, R57, R66 ;  /* 0x0000003915427223 */ /* 0x000fe40000000042 */
[----:B------:R-:W-:-:S02]  /*1a30*/  FFMA R87, R56, R13, R87 ;  /* 0x0000000d38577223 */ /* 0x000fc40000000057 */
[----:B------:R-:W-:Y:S02]  /*1a40*/  FFMA R78, R13, R57, R78 ;  /* 0x000000390d4e7223 */ /* 0x000fe4000000004e */
[----:B--2---:R-:W-:Y:S02]  /*1a50*/  FFMA R67, R58, R8, R67 ;  /* 0x000000083a437223 */ /* 0x004fe40000000043 */
[----:B------:R-:W-:Y:S02]  /*1a60*/  FFMA R64, R8, R59, R64 ;  /* 0x0000003b08407223 */ /* 0x000fe40000000040 */
[----:B---3--:R-:W-:Y:S02]  /*1a70*/  FFMA R75, R58, R32, R75 ;  /* 0x000000203a4b7223 */ /* 0x008fe4000000004b */
[----:B------:R-:W-:Y:S02]  /*1a80*/  FFMA R73, R46, R22, R73 ;  /* 0x000000162e497223 */ /* 0x000fe40000000049 */
[----:B------:R-:W-:-:S02]  /*1a90*/  FFMA R66, R22, R47, R66 ;  /* 0x0000002f16427223 */ /* 0x000fc40000000042 */
[----:B------:R-:W-:Y:S02]  /*1aa0*/  FFMA R12, R46, R14, R87 ;  /* 0x0000000e2e0c7223 */ /* 0x000fe40000000057 */
[----:B------:R-:W-:Y:S02]  /*1ab0*/  FFMA R72, R32, R59, R72 ;  /* 0x0000003b20487223 */ /* 0x000fe40000000048 */
[----:B------:R-:W-:Y:S02]  /*1ac0*/  FFMA R78, R14, R47, R78 ;  /* 0x0000002f0e4e7223 */ /* 0x000fe4000000004e */
[C---:B------:R-:W-:Y:S02]  /*1ad0*/  FFMA R67, R56.reuse, R9, R67 ;  /* 0x0000000938437223 */ /* 0x040fe40000000043 */
[----:B------:R-:W-:Y:S02]  /*1ae0*/  FFMA R64, R9, R57, R64 ;  /* 0x0000003909407223 */ /* 0x000fe40000000040 */
[----:B------:R-:W-:-:S02]  /*1af0*/  FFMA R75, R56, R33, R75 ;  /* 0x00000021384b7223 */ /* 0x000fc4000000004b */
[C---:B------:R-:W-:Y:S02]  /*1b00*/  FFMA R87, R44.reuse, R23, R73 ;  /* 0x000000172c577223 */ /* 0x040fe40000000049 */
[----:B------:R-:W-:Y:S02]  /*1b10*/  FFMA R86, R23, R45, R66 ;  /* 0x0000002d17567223 */ /* 0x000fe40000000042 */
[----:B------:R-:W-:Y:S01]  /*1b20*/  FFMA R72, R33, R57, R72 ;  /* 0x0000003921487223 */ /* 0x000fe20000000048 */
[----:B------:R-:W-:Y:S01]  /*1b30*/  LDS.128 R20, [0x6390] ;  /* 0x00639000ff147984 */ /* 0x000fe20000000c00 */
[----:B------:R-:W-:Y:S02]  /*1b40*/  FFMA R73, R44, R15, R12 ;  /* 0x0000000f2c497223 */ /* 0x000fe4000000000c */
[----:B------:R-:W-:Y:S02]  /*1b50*/  FFMA R66, R15, R45, R78 ;  /* 0x0000002d0f427223 */ /* 0x000fe4000000004e */
[----:B------:R-:W-:Y:S01]  /*1b60*/  FFMA R67, R46, R10, R67 ;  /* 0x0000000a2e437223 */ /* 0x000fe20000000043 */
[----:B------:R-:W0:Y:S01]  /*1b70*/  LDS.128 R12, [0x6490] ;  /* 0x00649000ff0c7984 */ /* 0x000e220000000c00 */
[----:B------:R-:W-:-:S02]  /*1b80*/  FFMA R64, R10, R47, R64 ;  /* 0x0000002f0a407223 */ /* 0x000fc40000000040 */
[C---:B----4-:R-:W-:Y:S02]  /*1b90*/  FFMA R61, R58.reuse, R28, R61 ;  /* 0x0000001c3a3d7223 */ /* 0x050fe4000000003d */
[----:B-----5:R-:W-:Y:S02]  /*1ba0*/  FFMA R69, R58, R16, R69 ;  /* 0x000000103a457223 */ /* 0x020fe40000000045 */
[----:B------:R-:W-:Y:S02]  /*1bb0*/  FFMA R32, R46, R34, R75 ;  /* 0x000000222e207223 */ /* 0x000fe4000000004b */
[----:B------:R-:W-:Y:S02]  /*1bc0*/  FFMA R70, R16, R59, R70 ;  /* 0x0000003b10467223 */ /* 0x000fe40000000046 */
[----:B------:R-:W-:Y:S02]  /*1bd0*/  FFMA R34, R34, R47, R72 ;  /* 0x0000002f22227223 */ /* 0x000fe40000000048 */
[----:B------:R-:W-:-:S02]  /*1be0*/  FFMA R75, R44, R11, R67 ;  /* 0x0000000b2c4b7223 */ /* 0x000fc40000000043 */
[----:B------:R-:W-:Y:S02]  /*1bf0*/  FFMA R72, R11, R45, R64 ;  /* 0x0000002d0b487223 */ /* 0x000fe40000000040 */
[----:B------:R-:W1:Y:S01]  /*1c00*/  LDS.128 R8, [0x6590] ;  /* 0x00659000ff087984 */ /* 0x000e620000000c00 */
[C---:B------:R-:W-:Y:S02]  /*1c10*/  FFMA R61, R56.reuse, R29, R61 ;  /* 0x0000001d383d7223 */ /* 0x040fe4000000003d */
[----:B------:R-:W-:Y:S02]  /*1c20*/  FFMA R69, R56, R17, R69 ;  /* 0x0000001138457223 */ /* 0x000fe40000000045 */
[----:B------:R-:W-:Y:S02]  /*1c30*/  FFMA R68, R28, R59, R68 ;  /* 0x0000003b1c447223 */ /* 0x000fe40000000044 */
[----:B------:R-:W-:Y:S02]  /*1c40*/  FFMA R70, R17, R57, R70 ;  /* 0x0000003911467223 */ /* 0x000fe40000000046 */
[----:B------:R-:W-:-:S02]  /*1c50*/  FFMA R65, R58, R24, R65 ;  /* 0x000000183a417223 */ /* 0x000fc40000000041 */
[----:B------:R-:W-:Y:S02]  /*1c60*/  FFMA R62, R24, R59, R62 ;  /* 0x0000003b183e7223 */ /* 0x000fe4000000003e */
[C---:B------:R-:W-:Y:S02]  /*1c70*/  FFMA R61, R46.reuse, R30, R61 ;  /* 0x0000001e2e3d7223 */ /* 0x040fe4000000003d */
        /* <DEDUP_REMOVED lines=8> */
[----:B------:R-:W-:Y:S02]  /*1d00*/  FFMA R52, R19, R45, R52 ;  /* 0x0000002d13347223 */ /* 0x000fe40000000034 */
[----:B------:R-:W2:Y:S01]  /*1d10*/  LDS.128 R16, [0x6790] ;  /* 0x00679000ff107984 */ /* 0x000ea20000000c00 */
[----:B------:R-:W-:-:S02]  /*1d20*/  FFMA R65, R46, R26, R65 ;  /* 0x0000001a2e417223 */ /* 0x000fc40000000041 */
[----:B------:R-:W-:Y:S02]  /*1d30*/  FFMA R62, R26, R47, R62 ;  /* 0x0000002f1a3e7223 */ /* 0x000fe4000000003e */
[----:B------:R-:W-:Y:S02]  /*1d40*/  FFMA R68, R31, R45, R68 ;  /* 0x0000002d1f447223 */ /* 0x000fe40000000044 */
[----:B------:R-:W-:Y:S01]  /*1d50*/  FFMA R65, R44, R27, R65 ;  /* 0x0000001b2c417223 */ /* 0x000fe20000000041 */
[----:B------:R-:W3:Y:S01]  /*1d60*/  LDS.128 R28, [0x6890] ;  /* 0x00689000ff1c7984 */ /* 0x000ee20000000c00 */
[----:B------:R-:W-:-:S03]  /*1d70*/  FFMA R62, R27, R45, R62 ;  /* 0x0000002d1b3e7223 */ /* 0x000fc6000000003e */
[----:B------:R-:W4:Y:S01]  /*1d80*/  LDS.128 R24, [0x6990] ;  /* 0x00699000ff187984 */ /* 0x000f220000000c00 */
[----:B0-----:R-:W-:Y:S02]  /*1d90*/  FFMA R71, R58, R12, R71 ;  /* 0x0000000c3a477223 */ /* 0x001fe40000000047 */
[-C--:B------:R-:W-:Y:S02]  /*1da0*/  FFMA R60, R12, R59.reuse, R60 ;  /* 0x0000003b0c3c7223 */ /* 0x080fe4000000003c */
[----:B------:R-:W-:Y:S02]  /*1db0*/  FFMA R55, R58, R20, R55 ;  /* 0x000000143a377223 */ /* 0x000fe40000000037 */
[-C--:B------:R-:W-:Y:S02]  /*1dc0*/  FFMA R48, R20, R59.reuse, R48 ;  /* 0x0000003b14307223 */ /* 0x080fe40000000030 */
[----:B-1----:R-:W-:Y:S02]  /*1dd0*/  FFMA R7, R58, R8, R7 ;  /* 0x000000083a077223 */ /* 0x002fe40000000007 */
[----:B------:R-:W-:-:S02]  /*1de0*/  FFMA R6, R8, R59, R6 ;  /* 0x0000003b08067223 */ /* 0x000fc40000000006 */
[CC--:B------:R-:W-:Y:S02]  /*1df0*/  FFMA R71, R56.reuse, R13.reuse, R71 ;  /* 0x0000000d38477223 */ /* 0x0c0fe40000000047 */
[C---:B------:R-:W-:Y:S02]  /*1e00*/  FFMA R60, R57.reuse, R13, R60 ;  /* 0x0000000d393c7223 */ /* 0x040fe4000000003c */
[CC--:B------:R-:W-:Y:S02]  /*1e10*/  FFMA R55, R56.reuse, R21.reuse, R55 ;  /* 0x0000001538377223 */ /* 0x0c0fe40000000037 */
[C---:B------:R-:W-:Y:S02]  /*1e20*/  FFMA R48, R57.reuse, R21, R48 ;  /* 0x0000001539307223 */ /* 0x040fe40000000030 */
[-C--:B------:R-:W-:Y:S02]  /*1e30*/  FFMA R7, R56, R9.reuse, R7 ;  /* 0x0000000938077223 */ /* 0x080fe40000000007 */
[----:B------:R-:W-:-:S02]  /*1e40*/  FFMA R6, R57, R9, R6 ;  /* 0x0000000939067223 */ /* 0x000fc40000000006 */
[----:B------:R-:W-:Y:S01]  /*1e50*/  FFMA R71, R46, R14, R71 ;  /* 0x0000000e2e477223 */ /* 0x000fe20000000047 */
[----:B------:R-:W-:Y:S01]  /*1e60*/  LDS.64 R8, [R3.X8+0x21b0] ;  /* 0x0021b00003087984 */ /* 0x000fe20000008a00 */
[----:B------:R-:W-:Y:S02]  /*1e70*/  FFMA R60, R14, R47, R60 ;  /* 0x0000002f0e3c7223 */ /* 0x000fe4000000003c */
[----:B------:R-:W-:Y:S02]  /*1e80*/  FFMA R67, R44, R35, R32 ;  /* 0x000000232c437223 */ /* 0x000fe40000000020 */
[----:B------:R-:W-:Y:S01]  /*1e90*/  FFMA R55, R46, R22, R55 ;  /* 0x000000162e377223 */ /* 0x000fe20000000037 */
[----:B------:R-:W-:Y:S01]  /*1ea0*/  LDS.64 R32, [R3.X8+0x1880] ;  /* 0x0018800003207984 */ /* 0x000fe20000008a00 */
[----:B------:R-:W-:Y:S02]  /*1eb0*/  FFMA R48, R22, R47, R48 ;  /* 0x0000002f16307223 */ /* 0x000fe40000000030 */
[----:B------:R-:W-:-:S02]  /*1ec0*/  FFMA R7, R46, R10, R7 ;  /* 0x0000000a2e077223 */ /* 0x000fc40000000007 */
[----:B------:R-:W-:Y:S02]  /*1ed0*/  FFMA R6, R10, R47, R6 ;  /* 0x0000002f0a067223 */ /* 0x000fe40000000006 */
[----:B------:R-:W-:Y:S02]  /*1ee0*/  FFMA R71, R44, R15, R71 ;  /* 0x0000000f2c477223 */ /* 0x000fe40000000047 */
[----:B------:R-:W-:Y:S02]  /*1ef0*/  FFMA R70, R15, R45, R60 ;  /* 0x0000002d0f467223 */ /* 0x000fe4000000003c */
[----:B------:R-:W0:Y:S01]  /*1f00*/  LDS.128 R12, [0x6220] ;  /* 0x00622000ff0c7984 */ /* 0x000e220000000c00 */
[----:B------:R-:W-:Y:S02]  /*1f10*/  FFMA R39, R58, R40, R39 ;  /* 0x000000283a277223 */ /* 0x000fe40000000027 */
[----:B------:R-:W-:Y:S02]  /*1f20*/  FFMA R38, R40, R59, R38 ;  /* 0x0000003b28267223 */ /* 0x000fe40000000026 */
[----:B--2---:R-:W-:-:S02]  /*1f30*/  FFMA R37, R58, R16, R37 ;  /* 0x000000103a257223 */ /* 0x004fc40000000025 */
[C---:B------:R-:W-:Y:S02]  /*1f40*/  FFMA R55, R44.reuse, R23, R55 ;  /* 0x000000172c377223 */ /* 0x040fe40000000037 */
[----:B------:R-:W-:Y:S02]  /*1f50*/  FFMA R50, R23, R45, R48 ;  /* 0x0000002d17327223 */ /* 0x000fe40000000030 */
[----:B------:R-:W-:Y:S01]  /*1f60*/  FFMA R7, R44, R11, R7 ;  /* 0x0000000b2c077223 */ /* 0x000fe20000000007 */
[----:B------:R-:W1:Y:S01]  /*1f70*/  LDS.128 R20, [0x6320] ;  /* 0x00632000ff147984 */ /* 0x000e620000000c00 */
[----:B------:R-:W-:Y:S02]  /*1f80*/  FFMA R6, R11, R45, R6 ;  /* 0x0000002d0b067223 */ /* 0x000fe40000000006 */
[----:B------:R-:W-:Y:S01]  /*1f90*/  FFMA R36, R16, R59, R36 ;  /* 0x0000003b10247223 */ /* 0x000fe20000000024 */
[----:B------:R-:W2:Y:S01]  /*1fa0*/  LDS.64 R10, [R3.X8+0x1b90] ;  /* 0x001b9000030a7984 */ /* 0x000ea20000008a00 */
[----:B------:R-:W-:-:S02]  /*1fb0*/  FFMA R39, R56, R41, R39 ;  /* 0x0000002938277223 */ /* 0x000fc40000000027 */
[----:B------:R-:W-:Y:S02]  /*1fc0*/  FFMA R38, R57, R41, R38 ;  /* 0x0000002939267223 */ /* 0x000fe40000000026 */
[----:B------:R-:W-:Y:S02]  /*1fd0*/  FFMA R41, R56, R17, R37 ;  /* 0x0000001138297223 */ /* 0x000fe40000000025 */
[C---:B---3--:R-:W-:Y:S02]  /*1fe0*/  FFMA R63, R58.reuse, R28, R63 ;  /* 0x0000001c3a3f7223 */ /* 0x048fe4000000003f */
[----:B----4-:R-:W-:Y:S02]  /*1ff0*/  FFMA R89, R58, R24, R89 ;  /* 0x000000183a597223 */ /* 0x010fe40000000059 */
[----:B------:R-:W-:Y:S02]  /*2000*/  FFMA R54, R24, R59, R54 ;  /* 0x0000003b18367223 */ /* 0x000fe40000000036 */
[----:B------:R-:W-:-:S02]  /*2010*/  FFMA R64, R35, R45, R34 ;  /* 0x0000002d23407223 */ /* 0x000fc40000000022 */
[C---:B------:R-:W-:Y:S01]  /*2020*/  FFMA R17, R57.reuse, R17, R36 ;  /* 0x0000001139117223 */ /* 0x040fe20000000024 */
[----:B------:R-:W3:Y:S01]  /*2030*/  LDS.64 R34, [R3.X8+0x1ea0] ;  /* 0x001ea00003227984 */ /* 0x000ee20000008a00 */
[----:B------:R-:W-:Y:S02]  /*2040*/  FFMA R41, R46, R18, R41 ;  /* 0x000000122e297223 */ /* 0x000fe40000000029 */
[----:B------:R-:W-:Y:S02]  /*2050*/  FFMA R63, R56, R29, R63 ;  /* 0x0000001d383f7223 */ /* 0x000fe4000000003f */
[----:B------:R-:W-:Y:S02]  /*2060*/  FFMA R53, R46, R42, R39 ;  /* 0x0000002a2e357223 */ /* 0x000fe40000000027 */
[----:B------:R-:W-:Y:S02]  /*2070*/  FFMA R60, R42, R47, R38 ;  /* 0x0000002f2a3c7223 */ /* 0x000fe40000000026 */
[-C--:B------:R-:W-:Y:S01]  /*2080*/  FFMA R89, R56, R25.reuse, R89 ;  /* 0x0000001938597223 */ /* 0x080fe20000000059 */
[----:B------:R-:W-:Y:S01]  /*2090*/  LDS.128 R36, [0x6420] ;  /* 0x00642000ff247984 */ /* 0x000fe20000000c00 */
[----:B------:R-:W-:-:S02]  /*20a0*/  FFMA R54, R57, R25, R54 ;  /* 0x0000001939367223 */ /* 0x000fc40000000036 */
[----:B------:R-:W-:Y:S02]  /*20b0*/  FFMA R48, R18, R47, R17 ;  /* 0x0000002f12307223 */ /* 0x000fe40000000011 */
[----:B------:R-:W-:Y:S02]  /*20c0*/  FFMA R28, R28, R59, R49 ;  /* 0x0000003b1c1c7223 */ /* 0x000fe40000000031 */
[----:B------:R-:W-:Y:S02]  /*20d0*/  FFMA R49, R46, R30, R63 ;  /* 0x0000001e2e317223 */ /* 0x000fe4000000003f */
[C---:B------:R-:W-:Y:S02]  /*20e0*/  FFMA R53, R44.reuse, R43, R53 ;  /* 0x0000002b2c357223 */ /* 0x040fe40000000035 */
[----:B------:R-:W-:Y:S02]  /*20f0*/  FFMA R60, R43, R45, R60 ;  /* 0x0000002d2b3c7223 */ /* 0x000fe4000000003c */
[----:B------:R-:W-:-:S02]  /*2100*/  FFMA R51, R44, R19, R41 ;  /* 0x000000132c337223 */ /* 0x000fc40000000029 */
[----:B------:R-:W-:Y:S01]  /*2110*/  FFMA R63, R46, R26, R89 ;  /* 0x0000001a2e3f7223 */ /* 0x000fe20000000059 */
[----:B------:R-:W4:Y:S01]  /*2120*/  LDS.128 R40, [0x6520] ;  /* 0x00652000ff287984 */ /* 0x000f220000000c00 */
[----:B------:R-:W-:Y:S02]  /*2130*/  FFMA R78, R26, R47, R54 ;  /* 0x0000002f1a4e7223 */ /* 0x000fe40000000036 */
[----:B------:R-:W-:Y:S02]  /*2140*/  FFMA R48, R19, R45, R48 ;  /* 0x0000002d13307223 */ /* 0x000fe40000000030 */
[----:B------:R-:W5:Y:S01]  /*2150*/  LDS.128 R16, [0x6620] ;  /* 0x00662000ff107984 */ /* 0x000f620000000c00 */
[----:B------:R-:W-:Y:S02]  /*2160*/  FFMA R63, R44, R27, R63 ;  /* 0x0000001b2c3f7223 */ /* 0x000fe4000000003f */
[----:B------:R-:W-:Y:S02]  /*2170*/  FFMA R78, R27, R45, R78 ;  /* 0x0000002d1b4e7223 */ /* 0x000fe4000000004e */
[----:B------:R-:W5:Y:S01]  /*2180*/  LDS.128 R24, [0x6720] ;  /* 0x00672000ff187984 */ /* 0x000f620000000c00 */
[----:B0-----:R-:W-:-:S02]  /*2190*/  FFMA R79, R12, R32, R79 ;  /* 0x000000200c4f7223 */ /* 0x001fc4000000004f */
[----:B------:R-:W-:Y:S02]  /*21a0*/  FFMA R74, R12, R33, R74 ;  /* 0x000000210c4a7223 */ /* 0x000fe4000000004a */
[----:B------:R-:W-:Y:S02]  /*21b0*/  FFMA R28, R57, R29, R28 ;  /* 0x0000001d391c7223 */ /* 0x000fe4000000001c */
[----:B-1----:R-:W-:Y:S02]  /*21c0*/  FFMA R77, R32, R20, R77 ;  /* 0x00000014204d7223 */ /* 0x002fe4000000004d */
[----:B------:R-:W-:Y:S02]  /*21d0*/  FFMA R76, R20, R33, R76 ;  /* 0x00000021144c7223 */ /* 0x000fe4000000004c */
[----:B--2---:R-:W-:Y:S02]  /*21e0*/  FFMA R79, R10, R13, R79 ;  /* 0x0000000d0a4f7223 */ /* 0x004fe4000000004f */
[----:B------:R-:W-:-:S02]  /*21f0*/  FFMA R74, R13, R11, R74 ;  /* 0x0000000b0d4a7223 */ /* 0x000fc4000000004a */
[----:B------:R-:W-:Y:S02]  /*2200*/  FFMA R28, R30, R47, R28 ;  /* 0x0000002f1e1c7223 */ /* 0x000fe4000000001c */
[----:B------:R-:W-:Y:S02]  /*2210*/  FFMA R77, R10, R21, R77 ;  /* 0x000000150a4d7223 */ /* 0x000fe4000000004d */
[----:B------:R-:W-:Y:S02]  /*2220*/  FFMA R76, R21, R11, R76 ;  /* 0x0000000b154c7223 */ /* 0x000fe4000000004c */
[----:B---3--:R-:W-:Y:S02]  /*2230*/  FFMA R59, R34, R14, R79 ;  /* 0x0000000e223b7223 */ /* 0x008fe4000000004f */
[----:B------:R-:W-:Y:S02]  /*2240*/  FFMA R58, R14, R35, R74 ;  /* 0x000000230e3a7223 */ /* 0x000fe4000000004a */
[----:B------:R-:W-:-:S02]  /*2250*/  FFMA R47, R34, R22, R77 ;  /* 0x00000016222f7223 */ /* 0x000fc4000000004d */
[----:B------:R-:W-:Y:S02]  /*2260*/  FFMA R46, R22, R35, R76 ;  /* 0x00000023162e7223 */ /* 0x000fe4000000004c */
[----:B------:R-:W-:Y:S02]  /*2270*/  FFMA R59, R8, R15, R59 ;  /* 0x0000000f083b7223 */ /* 0x000fe4000000003b */
[----:B------:R-:W-:Y:S02]  /*2280*/  FFMA R58, R15, R9, R58 ;  /* 0x000000090f3a7223 */ /* 0x000fe4000000003a */
[----:B------:R-:W-:Y:S01]  /*2290*/  FFMA R49, R44, R31, R49 ;  /* 0x0000001f2c317223 */ /* 0x000fe20000000031 */
[----:B------:R-:W0:Y:S01]  /*22a0*/  LDS.128 R12, [0x6920] ;  /* 0x00692000ff0c7984 */ /* 0x000e220000000c00 */
[----:B------:R-:W-:Y:S02]  /*22b0*/  FFMA R54, R31, R45, R28 ;  /* 0x0000002d1f367223 */ /* 0x000fe4000000001c */
[----:B----4-:R-:W-:Y:S01]  /*22c0*/  FFMA R66, R40, R33, R66 ;  /* 0x0000002128427223 */ /* 0x010fe20000000042 */
[----:B------:R-:W1:Y:S01]  /*22d0*/  LDS.128 R28, [0x6820] ;  /* 0x00682000ff1c7984 */ /* 0x000e620000000c00 */
[----:B------:R-:W-:-:S02]  /*22e0*/  FFMA R47, R8, R23, R47 ;  /* 0x00000017082f7223 */ /* 0x000fc4000000002f */
[----:B------:R-:W-:Y:S02]  /*22f0*/  FFMA R46, R23, R9, R46 ;  /* 0x00000009172e7223 */ /* 0x000fe4000000002e */
[----:B-----5:R-:W-:Y:S01]  /*2300*/  FFMA R75, R32, R16, R75 ;  /* 0x00000010204b7223 */ /* 0x020fe2000000004b */
[----:B------:R-:W2:Y:S01]  /*2310*/  LDS.128 R20, [0x62a0] ;  /* 0x0062a000ff147984 */ /* 0x000ea20000000c00 */
[-C--:B------:R-:W-:Y:S02]  /*2320*/  FFMA R72, R16, R33.reuse, R72 ;  /* 0x0000002110487223 */ /* 0x080fe40000000048 */
        /* <DEDUP_REMOVED lines=11> */
[-C--:B------:R-:W-:Y:S02]  /*23e0*/  FFMA R66, R18, R35.reuse, R72 ;  /* 0x0000002312427223 */ /* 0x080fe40000000048 */
[----:B------:R-:W-:Y:S02]  /*23f0*/  FFMA R57, R34, R38, R87 ;  /* 0x0000002622397223 */ /* 0x000fe40000000057 */
[----:B------:R-:W-:Y:S02]  /*2400*/  FFMA R56, R38, R35, R86 ;  /* 0x0000002326387223 */ /* 0x000fe40000000056 */
[----:B------:R-:W-:-:S02]  /*2410*/  FFMA R73, R32, R40, R73 ;  /* 0x0000002820497223 */ /* 0x000fc40000000049 */
[----:B------:R-:W-:Y:S02]  /*2420*/  FFMA R67, R8, R19, R75 ;  /* 0x0000001308437223 */ /* 0x000fe4000000004b */
[----:B------:R-:W-:Y:S02]  /*2430*/  FFMA R66, R19, R9, R66 ;  /* 0x0000000913427223 */ /* 0x000fe40000000042 */
[----:B------:R-:W-:Y:S02]  /*2440*/  FFMA R77, R34, R26, R17 ;  /* 0x0000001a224d7223 */ /* 0x000fe40000000011 */
[----:B------:R-:W-:Y:S01]  /*2450*/  FFMA R57, R8, R39, R57 ;  /* 0x0000002708397223 */ /* 0x000fe20000000039 */
[----:B------:R-:W3:Y:S01]  /*2460*/  LDS.128 R16, [0x65a0] ;  /* 0x0065a000ff107984 */ /* 0x000ee20000000c00 */
[----:B------:R-:W-:-:S03]  /*2470*/  FFMA R56, R39, R9, R56 ;  /* 0x0000000927387223 */ /* 0x000fc60000000038 */
[----:B------:R-:W4:Y:S01]  /*2480*/  LDS.128 R36, [0x63a0] ;  /* 0x0063a000ff247984 */ /* 0x000f220000000c00 */
[----:B------:R-:W-:-:S04]  /*2490*/  FFMA R73, R10, R41, R73 ;  /* 0x000000290a497223 */ /* 0x000fc80000000049 */
[----:B------:R-:W-:Y:S02]  /*24a0*/  FFMA R45, R34, R42, R73 ;  /* 0x0000002a222d7223 */ /* 0x000fe40000000049 */
[----:B------:R-:W-:Y:S01]  /*24b0*/  FFMA R44, R43, R9, R44 ;  /* 0x000000092b2c7223 */ /* 0x000fe2000000002c */
[----:B------:R-:W-:Y:S01]  /*24c0*/  LDS.128 R72, [0x6330] ;  /* 0x00633000ff487984 */ /* 0x000fe20000000c00 */
[----:B------:R-:W-:-:S03]  /*24d0*/  FFMA R45, R8, R43, R45 ;  /* 0x0000002b082d7223 */ /* 0x000fc6000000002d */
[----:B------:R-:W5:Y:S01]  /*24e0*/  LDS.128 R40, [0x64a0] ;  /* 0x0064a000ff287984 */ /* 0x000f620000000c00 */
[-C--:B------:R-:W-:Y:S02]  /*24f0*/  FFMA R64, R24, R33.reuse, R64 ;  /* 0x0000002118407223 */ /* 0x080fe40000000040 */
[----:B0-----:R-:W-:Y:S02]  /*2500*/  FFMA R61, R32, R12, R61 ;  /* 0x0000000c203d7223 */ /* 0x001fe4000000003d */
[-C--:B------:R-:W-:Y:S02]  /*2510*/  FFMA R52, R12, R33.reuse, R52 ;  /* 0x000000210c347223 */ /* 0x080fe40000000034 */
[----:B-1----:R-:W-:Y:S02]  /*2520*/  FFMA R69, R32, R28, R69 ;  /* 0x0000001c20457223 */ /* 0x002fe40000000045 */
[----:B------:R-:W-:Y:S02]  /*2530*/  FFMA R68, R28, R33, R68 ;  /* 0x000000211c447223 */ /* 0x000fe40000000044 */
[----:B------:R-:W-:-:S02]  /*2540*/  FFMA R64, R25, R11, R64 ;  /* 0x0000000b19407223 */ /* 0x000fc40000000040 */
[----:B------:R-:W-:Y:S02]  /*2550*/  FFMA R61, R10, R13, R61 ;  /* 0x0000000d0a3d7223 */ /* 0x000fe4000000003d */
[----:B------:R-:W-:Y:S02]  /*2560*/  FFMA R52, R13, R11, R52 ;  /* 0x0000000b0d347223 */ /* 0x000fe40000000034 */
[----:B--2---:R-:W-:Y:S02]  /*2570*/  FFMA R65, R32, R20, R65 ;  /* 0x0000001420417223 */ /* 0x004fe40000000041 */
[----:B------:R-:W-:Y:S02]  /*2580*/  FFMA R62, R20, R33, R62 ;  /* 0x00000021143e7223 */ /* 0x000fe4000000003e */
[----:B------:R-:W-:Y:S02]  /*2590*/  FFMA R69, R10, R29, R69 ;  /* 0x0000001d0a457223 */ /* 0x000fe40000000045 */
[----:B------:R-:W-:-:S02]  /*25a0*/  FFMA R68, R29, R11, R68 ;  /* 0x0000000b1d447223 */ /* 0x000fc40000000044 */
[-C--:B------:R-:W-:Y:S02]  /*25b0*/  FFMA R64, R26, R35.reuse, R64 ;  /* 0x000000231a407223 */ /* 0x080fe40000000040 */
[----:B------:R-:W-:Y:S02]  /*25c0*/  FFMA R61, R34, R14, R61 ;  /* 0x0000000e223d7223 */ /* 0x000fe4000000003d */
[----:B------:R-:W-:Y:S02]  /*25d0*/  FFMA R52, R14, R35, R52 ;  /* 0x000000230e347223 */ /* 0x000fe40000000034 */
[-C--:B------:R-:W-:Y:S02]  /*25e0*/  FFMA R65, R10, R21.reuse, R65 ;  /* 0x000000150a417223 */ /* 0x080fe40000000041 */
[----:B------:R-:W-:Y:S02]  /*25f0*/  FFMA R62, R11, R21, R62 ;  /* 0x000000150b3e7223 */ /* 0x000fe4000000003e */
[----:B------:R-:W-:-:S02]  /*2600*/  FFMA R69, R34, R30, R69 ;  /* 0x0000001e22457223 */ /* 0x000fc40000000045 */
[----:B------:R-:W-:Y:S02]  /*2610*/  FFMA R68, R30, R35, R68 ;  /* 0x000000231e447223 */ /* 0x000fe40000000044 */
[C---:B------:R-:W-:Y:S02]  /*2620*/  FFMA R77, R8.reuse, R27, R77 ;  /* 0x0000001b084d7223 */ /* 0x040fe4000000004d */
[----:B------:R-:W-:Y:S02]  /*2630*/  FFMA R76, R27, R9, R64 ;  /* 0x000000091b4c7223 */ /* 0x000fe40000000040 */
[----:B------:R-:W-:Y:S01]  /*2640*/  FFMA R87, R8, R15, R61 ;  /* 0x0000000f08577223 */ /* 0x000fe2000000003d */
[----:B------:R-:W0:Y:S01]  /*2650*/  LDS.128 R24, [0x66a0] ;  /* 0x0066a000ff187984 */ /* 0x000e220000000c00 */
[----:B------:R-:W-:Y:S02]  /*2660*/  FFMA R88, R15, R9, R52 ;  /* 0x000000090f587223 */ /* 0x000fe40000000034 */
[----:B------:R-:W-:Y:S01]  /*2670*/  FFMA R65, R34, R22, R65 ;  /* 0x0000001622417223 */ /* 0x000fe20000000041 */
[----:B------:R-:W1:Y:S01]  /*2680*/  LDS.128 R12, [0x68a0] ;  /* 0x0068a000ff0c7984 */ /* 0x000e620000000c00 */
[----:B------:R-:W-:-:S02]  /*2690*/  FFMA R62, R22, R35, R62 ;  /* 0x00000023163e7223 */ /* 0x000fc4000000003e */
[C---:B------:R-:W-:Y:S02]  /*26a0*/  FFMA R79, R8.reuse, R31, R69 ;  /* 0x0000001f084f7223 */ /* 0x040fe40000000045 */
[----:B------:R-:W-:Y:S02]  /*26b0*/  FFMA R86, R31, R9, R68 ;  /* 0x000000091f567223 */ /* 0x000fe40000000044 */
[----:B------:R-:W2:Y:S01]  /*26c0*/  LDS.128 R28, [0x67a0] ;  /* 0x0067a000ff1c7984 */ /* 0x000ea20000000c00 */
[----:B------:R-:W-:Y:S02]  /*26d0*/  FFMA R89, R8, R23, R65 ;  /* 0x0000001708597223 */ /* 0x000fe40000000041 */
[----:B------:R-:W-:Y:S01]  /*26e0*/  FFMA R90, R23, R9, R62 ;  /* 0x00000009175a7223 */ /* 0x000fe2000000003e */
[----:B------:R-:W-:Y:S01]  /*26f0*/  LDS.64 R64, [R3.X8+0x27d0] ;  /* 0x0027d00003407984 */ /* 0x000fe20000008a00 */
[----:B---3--:R-:W-:Y:S02]  /*2700*/  FFMA R7, R32, R16, R7 ;  /* 0x0000001020077223 */ /* 0x008fe40000000007 */
[----:B------:R-:W-:Y:S01]  /*2710*/  FFMA R6, R16, R33, R6 ;  /* 0x0000002110067223 */ /* 0x000fe20000000006 */
[----:B------:R-:W3:Y:S01]  /*2720*/  LDS.128 R20, [0x69a0] ;  /* 0x0069a000ff147984 */ /* 0x000ee20000000c00 */
[----:B----4-:R-:W-:-:S02]  /*2730*/  FFMA R55, R32, R36, R55 ;  /* 0x0000002420377223 */ /* 0x010fc40000000037 */
[----:B------:R-:W-:Y:S02]  /*2740*/  FFMA R50, R36, R33, R50 ;  /* 0x0000002124327223 */ /* 0x000fe40000000032 */
[CC--:B------:R-:W-:Y:S02]  /*2750*/  FFMA R7, R10.reuse, R17.reuse, R7 ;  /* 0x000000110a077223 */ /* 0x0c0fe40000000007 */
[C---:B------:R-:W-:Y:S02]  /*2760*/  FFMA R6, R11.reuse, R17, R6 ;  /* 0x000000110b067223 */ /* 0x040fe40000000006 */
[-C--:B------:R-:W-:Y:S02]  /*2770*/  FFMA R55, R10, R37.reuse, R55 ;  /* 0x000000250a377223 */ /* 0x080fe40000000037 */
[----:B------:R-:W-:Y:S02]  /*2780*/  FFMA R50, R11, R37, R50 ;  /* 0x000000250b327223 */ /* 0x000fe40000000032 */
[----:B------:R-:W-:-:S02]  /*2790*/  FFMA R55, R34, R38, R55 ;  /* 0x0000002622377223 */ /* 0x000fc40000000037 */
[-C--:B------:R-:W-:Y:S02]  /*27a0*/  FFMA R50, R38, R35.reuse, R50 ;  /* 0x0000002326327223 */ /* 0x080fe40000000032 */
[----:B------:R-:W-:Y:S02]  /*27b0*/  FFMA R93, R34, R18, R7 ;  /* 0x00000012225d7223 */ /* 0x000fe40000000007 */
[----:B------:R-:W-:Y:S02]  /*27c0*/  FFMA R92, R18, R35, R6 ;  /* 0x00000023125c7223 */ /* 0x000fe40000000006 */
[----:B------:R-:W4:Y:S01]  /*27d0*/  LDS.64 R6, [R3.X8+0x24c0] ;  /* 0x0024c00003067984 */ /* 0x000f220000008a00 */
[----:B-----5:R-:W-:Y:S02]  /*27e0*/  FFMA R71, R32, R40, R71 ;  /* 0x0000002820477223 */ /* 0x020fe40000000047 */
[----:B------:R-:W-:Y:S02]  /*27f0*/  FFMA R70, R40, R33, R70 ;  /* 0x0000002128467223 */ /* 0x000fe40000000046 */
[----:B------:R-:W-:-:S02]  /*2800*/  FFMA R91, R8, R39, R55 ;  /* 0x00000027085b7223 */ /* 0x000fc40000000037 */
[----:B------:R-:W-:Y:S02]  /*2810*/  FFMA R40, R39, R9, R50 ;  /* 0x0000000927287223 */ /* 0x000fe40000000032 */
[----:B------:R-:W5:Y:S01]  /*2820*/  LDS.128 R36, [0x6530] ;  /* 0x00653000ff247984 */ /* 0x000f620000000c00 */
[----:B0-----:R-:W-:Y:S02]  /*2830*/  FFMA R53, R32, R24, R53 ;  /* 0x0000001820357223 */ /* 0x001fe40000000035 */
[-C--:B-1----:R-:W-:Y:S02]  /*2840*/  FFMA R54, R12, R33.reuse, R54 ;  /* 0x000000210c367223 */ /* 0x082fe40000000036 */
[----:B--2---:R-:W-:Y:S02]  /*2850*/  FFMA R51, R32, R28, R51 ;  /* 0x0000001c20337223 */ /* 0x004fe40000000033 */
[----:B------:R-:W-:Y:S02]  /*2860*/  FFMA R48, R28, R33, R48 ;  /* 0x000000211c307223 */ /* 0x000fe40000000030 */
[----:B------:R-:W-:-:S02]  /*2870*/  FFMA R49, R32, R12, R49 ;  /* 0x0000000c20317223 */ /* 0x000fc40000000031 */
[----:B------:R-:W-:Y:S02]  /*2880*/  FFMA R53, R10, R25, R53 ;  /* 0x000000190a357223 */ /* 0x000fe40000000035 */
[----:B---3--:R-:W-:Y:S02]  /*2890*/  FFMA R78, R20, R33, R78 ;  /* 0x00000021144e7223 */ /* 0x008fe4000000004e */
[C---:B------:R-:W-:Y:S02]  /*28a0*/  FFMA R54, R11.reuse, R13, R54 ;  /* 0x0000000d0b367223 */ /* 0x040fe40000000036 */
[CC--:B------:R-:W-:Y:S02]  /*28b0*/  FFMA R71, R10.reuse, R41.reuse, R71 ;  /* 0x000000290a477223 */ /* 0x0c0fe40000000047 */
[----:B------:R-:W-:Y:S02]  /*28c0*/  FFMA R70, R11, R41, R70 ;  /* 0x000000290b467223 */ /* 0x000fe40000000046 */
[----:B------:R-:W-:-:S02]  /*28d0*/  FFMA R51, R10, R29, R51 ;  /* 0x0000001d0a337223 */ /* 0x000fc40000000033 */
[C---:B------:R-:W-:Y:S02]  /*28e0*/  FFMA R48, R11.reuse, R29, R48 ;  /* 0x0000001d0b307223 */ /* 0x040fe40000000030 */
[----:B------:R-:W-:Y:S02]  /*28f0*/  FFMA R49, R10, R13, R49 ;  /* 0x0000000d0a317223 */ /* 0x000fe40000000031 */
[----:B------:R-:W-:Y:S02]  /*2900*/  FFMA R53, R34, R26, R53 ;  /* 0x0000001a22357223 */ /* 0x000fe40000000035 */
[----:B------:R-:W-:Y:S02]  /*2910*/  FFMA R78, R11, R21, R78 ;  /* 0x000000150b4e7223 */ /* 0x000fe4000000004e */
[----:B------:R-:W-:Y:S02]  /*2920*/  FFMA R54, R14, R35, R54 ;  /* 0x000000230e367223 */ /* 0x000fe40000000036 */
[----:B------:R-:W-:-:S02]  /*2930*/  FFMA R41, R34, R42, R71 ;  /* 0x0000002a22297223 */ /* 0x000fc40000000047 */
[-C--:B------:R-:W-:Y:S02]  /*2940*/  FFMA R70, R42, R35.reuse, R70 ;  /* 0x000000232a467223 */ /* 0x080fe40000000046 */
[----:B------:R-:W-:Y:S02]  /*2950*/  FFMA R51, R34, R30, R51 ;  /* 0x0000001e22337223 */ /* 0x000fe40000000033 */
[-C--:B------:R-:W-:Y:S02]  /*2960*/  FFMA R48, R30, R35.reuse, R48 ;  /* 0x000000231e307223 */ /* 0x080fe40000000030 */
[----:B------:R-:W-:Y:S02]  /*2970*/  FFMA R63, R32, R20, R63 ;  /* 0x00000014203f7223 */ /* 0x000fe4000000003f */
[----:B------:R-:W-:Y:S02]  /*2980*/  FFMA R49, R34, R14, R49 ;  /* 0x0000000e22317223 */ /* 0x000fe40000000031 */
[----:B------:R-:W-:-:S02]  /*2990*/  FFMA R98, R22, R35, R78 ;  /* 0x0000002316627223 */ /* 0x000fc4000000004e */
[C---:B------:R-:W-:Y:S02]  /*29a0*/  FFMA R41, R8.reuse, R43, R41 ;  /* 0x0000002b08297223 */ /* 0x040fe40000000029 */
[----:B------:R-:W-:Y:S02]  /*29b0*/  FFMA R94, R8, R27, R53 ;  /* 0x0000001b085e7223 */ /* 0x000fe40000000035 */
[----:B------:R-:W-:Y:S02]  /*29c0*/  FFMA R63, R10, R21, R63 ;  /* 0x000000150a3f7223 */ /* 0x000fe4000000003f */
[----:B------:R-:W-:Y:S02]  /*29d0*/  FFMA R78, R15, R9, R54 ;  /* 0x000000090f4e7223 */ /* 0x000fe40000000036 */
[----:B----4-:R-:W-:Y:S01]  /*29e0*/  FFMA R47, R6, R72, R47 ;  /* 0x00000048062f7223 */ /* 0x010fe2000000002f */
[----:B------:R-:W0:Y:S01]  /*29f0*/  LDS.128 R52, [0x63b0] ;  /* 0x0063b000ff347984 */ /* 0x000e220000000c00 */
[----:B------:R-:W-:-:S02]  /*2a00*/  FFMA R46, R72, R7, R46 ;  /* 0x00000007482e7223 */ /* 0x000fc4000000002e */
[----:B------:R-:W-:Y:S02]  /*2a10*/  FFMA R43, R43, R9, R70 ;  /* 0x000000092b2b7223 */ /* 0x000fe40000000046 */
[C---:B------:R-:W-:Y:S01]  /*2a20*/  FFMA R97, R8.reuse, R31, R51 ;  /* 0x0000001f08617223 */ /* 0x040fe20000000033 */
[----:B------:R-:W1:Y:S01]  /*2a30*/  LDS.128 R68, [0x6230] ;  /* 0x00623000ff447984 */ /* 0x000e620000000c00 */
[----:B------:R-:W-:Y:S02]  /*2a40*/  FFMA R96, R31, R9, R48 ;  /* 0x000000091f607223 */ /* 0x000fe40000000030 */
[----:B------:R-:W-:Y:S01]  /*2a50*/  FFMA R99, R8, R15, R49 ;  /* 0x0000000f08637223 */ /* 0x000fe20000000031 */
[----:B------:R-:W-:Y:S01]  /*2a60*/  LDS.128 R28, [0x6730] ;  /* 0x00673000ff1c7984 */ /* 0x000fe20000000c00 */
[----:B------:R-:W-:-:S03]  /*2a70*/  FFMA R101, R34, R22, R63 ;  /* 0x0000001622657223 */ /* 0x000fc6000000003f */
[----:B------:R-:W2:Y:S01]  /*2a80*/  LDS.128 R48, [0x64b0] ;  /* 0x0064b000ff307984 */ /* 0x000ea20000000c00 */
[----:B------:R-:W-:Y:S02]  /*2a90*/  FFMA R105, R64, R73, R47 ;  /* 0x0000004940697223 */ /* 0x000fe4000000002f */
[----:B-----5:R-:W-:Y:S01]  /*2aa0*/  FFMA R109, R6, R36, R45 ;  /* 0x00000024066d7223 */ /* 0x020fe2000000002d */
[----:B------:R-:W3:Y:S01]  /*2ab0*/  LDS.128 R12, [0x6830] ;  /* 0x00683000ff0c7984 */ /* 0x000ee20000000c00 */
[----:B------:R-:W-:Y:S02]  /*2ac0*/  FFMA R93, R8, R19, R93 ;  /* 0x00000013085d7223 */ /* 0x000fe4000000005d */
[----:B------:R-:W-:Y:S02]  /*2ad0*/  FFMA R92, R19, R9, R92 ;  /* 0x00000009135c7223 */ /* 0x000fe4000000005c */
[----:B------:R-:W-:Y:S01]  /*2ae0*/  FFMA R73, R73, R65, R46 ;  /* 0x0000004149497223 */ /* 0x000fe2000000002e */
[----:B------:R-:W4:Y:S01]  /*2af0*/  LDS.128 R16, [0x6430] ;  /* 0x00643000ff107984 */ /* 0x000f220000000c00 */
[----:B------:R-:W-:-:S03]  /*2b00*/  FFMA R36, R36, R7, R44 ;  /* 0x0000000724247223 */ /* 0x000fc6000000002c */
[----:B------:R-:W5:Y:S01]  /*2b10*/  LDS.128 R44, [0x65b0] ;  /* 0x0065b000ff2c7984 */ /* 0x000f620000000c00 */
[----:B------:R-:W-:Y:S02]  /*2b20*/  FFMA R101, R8, R23, R101 ;  /* 0x0000001708657223 */ /* 0x000fe40000000065 */
[----:B------:R-:W-:Y:S02]  /*2b30*/  FFMA R98, R23, R9, R98 ;  /* 0x0000000917627223 */ /* 0x000fe40000000062 */
[----:B------:R-:W5:Y:S01]  /*2b40*/  LDS.128 R20, [0x6930] ;  /* 0x00693000ff147984 */ /* 0x000f620000000c00 */
[----:B------:R-:W-:-:S04]  /*2b50*/  FFMA R60, R24, R33, R60 ;  /* 0x00000021183c7223 */ /* 0x000fc8000000003c */
[----:B------:R-:W-:Y:S02]  /*2b60*/  FFMA R60, R11, R25, R60 ;  /* 0x000000190b3c7223 */ /* 0x000fe4000000003c */
[----:B0-----:R-:W-:Y:S02]  /*2b70*/  FFMA R91, R6, R52, R91 ;  /* 0x00000034065b7223 */ /* 0x001fe4000000005b */
[----:B------:R-:W-:Y:S02]  /*2b80*/  FFMA R60, R26, R35, R60 ;  /* 0x000000231a3c7223 */ /* 0x000fe4000000003c */
[-C--:B------:R-:W-:Y:S01]  /*2b90*/  FFMA R40, R52, R7.reuse, R40 ;  /* 0x0000000734287223 */ /* 0x080fe20000000028 */
[----:B------:R-:W-:Y:S01]  /*2ba0*/  LDS.128 R32, [0x67b0] ;  /* 0x0067b000ff207984 */ /* 0x000fe20000000c00 */
[C---:B-1----:R-:W-:Y:S02]  /*2bb0*/  FFMA R59, R68.reuse, R6, R59 ;  /* 0x00000006443b7223 */ /* 0x042fe4000000003b */
[----:B------:R-:W-:-:S02]  /*2bc0*/  FFMA R58, R68, R7, R58 ;  /* 0x00000007443a7223 */ /* 0x000fc4000000003a */
[----:B------:R-:W-:Y:S02]  /*2bd0*/  FFMA R95, R27, R9, R60 ;  /* 0x000000091b5f7223 */ /* 0x000fe4000000003c */
[----:B------:R-:W0:Y:S01]  /*2be0*/  LDS.128 R60, [0x6630] ;  /* 0x00663000ff3c7984 */ /* 0x000e220000000c00 */
[----:B--2---:R-:W-:Y:S02]  /*2bf0*/  FFMA R8, R6, R48, R41 ;  /* 0x0000003006087223 */ /* 0x004fe40000000029 */
[C---:B------:R-:W-:Y:S01]  /*2c00*/  FFMA R91, R64.reuse, R53, R91 ;  /* 0x00000035405b7223 */ /* 0x040fe2000000005b */
[----:B------:R-:W1:Y:S01]  /*2c10*/  LDS.128 R24, [0x68b0] ;  /* 0x0068b000ff187984 */ /* 0x000e620000000c00 */
[----:B------:R-:W-:Y:S02]  /*2c20*/  FFMA R103, R64, R69, R59 ;  /* 0x0000004540677223 */ /* 0x000fe4000000003b */
[----:B---3--:R-:W-:Y:S02]  /*2c30*/  FFMA R79, R6, R12, R79 ;  /* 0x0000000c064f7223 */ /* 0x008fe4000000004f */
[----:B------:R-:W-:-:S02]  /*2c40*/  FFMA R86, R12, R7, R86 ;  /* 0x000000070c567223 */ /* 0x000fc40000000056 */
[----:B----4-:R-:W-:Y:S02]  /*2c50*/  FFMA R107, R6, R16, R57 ;  /* 0x00000010066b7223 */ /* 0x010fe40000000039 */
[----:B------:R-:W-:Y:S02]  /*2c60*/  FFMA R53, R65, R53, R40 ;  /* 0x0000003541357223 */ /* 0x000fe40000000028 */
[----:B------:R-:W-:Y:S02]  /*2c70*/  FFMA R48, R48, R7, R43 ;  /* 0x0000000730307223 */ /* 0x000fe4000000002b */
[----:B-----5:R-:W-:Y:S01]  /*2c80*/  FFMA R111, R6, R44, R93 ;  /* 0x0000002c066f7223 */ /* 0x020fe2000000005d */
[----:B------:R-:W2:Y:S01]  /*2c90*/  LDS.128 R40, [0x66b0] ;  /* 0x0066b000ff287984 */ /* 0x000ea20000000c00 */
[----:B------:R-:W-:Y:S02]  /*2ca0*/  FFMA R69, R69, R65, R58 ;  /* 0x0000004145457223 */ /* 0x000fe4000000003a */
[----:B------:R-:W-:-:S02]  /*2cb0*/  FFMA R16, R16, R7, R56 ;  /* 0x0000000710107223 */ /* 0x000fc40000000038 */
[----:B------:R-:W-:Y:S01]  /*2cc0*/  FFMA R93, R64, R49, R8 ;  /* 0x00000031405d7223 */ /* 0x000fe20000000008 */
[----:B------:R-:W3:Y:S01]  /*2cd0*/  LDS.128 R56, [0x62b0] ;  /* 0x0062b000ff387984 */ /* 0x000ee20000000c00 */
[----:B------:R-:W-:Y:S02]  /*2ce0*/  FFMA R87, R6, R20, R87 ;  /* 0x0000001406577223 */ /* 0x000fe40000000057 */
[----:B------:R-:W-:Y:S01]  /*2cf0*/  FFMA R88, R20, R7, R88 ;  /* 0x0000000714587223 */ /* 0x000fe20000000058 */
[----:B------:R-:W4:Y:S01]  /*2d00*/  LDS.128 R8, [0x69b0] ;  /* 0x0069b000ff087984 */ /* 0x000f220000000c00 */
[C---:B------:R-:W-:Y:S02]  /*2d10*/  FFMA R107, R64.reuse, R17, R107 ;  /* 0x00000011406b7223 */ /* 0x040fe4000000006b */
[----:B------:R-:W-:Y:S02]  /*2d20*/  FFMA R79, R64, R13, R79 ;  /* 0x0000000d404f7223 */ /* 0x000fe4000000004f */
[----:B------:R-:W-:-:S02]  /*2d30*/  FFMA R20, R13, R65, R86 ;  /* 0x000000410d147223 */ /* 0x000fc40000000056 */
[----:B------:R-:W-:Y:S01]  /*2d40*/  FFMA R17, R17, R65, R16 ;  /* 0x0000004111117223 */ /* 0x000fe20000000010 */
[----:B------:R-:W5:Y:S01]  /*2d50*/  LDS.64 R12, [R3.X8+0x2ae0] ;  /* 0x002ae000030c7984 */ /* 0x000f620000008a00 */
[----:B------:R-:W-:Y:S02]  /*2d60*/  FFMA R77, R6, R28, R77 ;  /* 0x0000001c064d7223 */ /* 0x000fe4000000004d */
[----:B------:R-:W-:Y:S02]  /*2d70*/  FFMA R16, R28, R7, R76 ;  /* 0x000000071c107223 */ /* 0x000fe4000000004c */
[----:B------:R-:W-:Y:S02]  /*2d80*/  FFMA R77, R64, R29, R77 ;  /* 0x0000001d404d7223 */ /* 0x000fe4000000004d */
[----:B------:R-:W-:Y:S02]  /*2d90*/  FFMA R16, R29, R65, R16 ;  /* 0x000000411d107223 */ /* 0x000fe40000000010 */
[----:B------:R-:W5:Y:S01]  /*2da0*/  LDS.64 R28, [R3.X8+0x2df0] ;  /* 0x002df000031c7984 */ /* 0x000f620000008a00 */
[----:B0-----:R-:W-:-:S02]  /*2db0*/  FFMA R67, R6, R60, R67 ;  /* 0x0000003c06437223 */ /* 0x001fc40000000043 */
[----:B-1----:R-:W-:Y:S02]  /*2dc0*/  FFMA R99, R6, R24, R99 ;  /* 0x0000001806637223 */ /* 0x002fe40000000063 */
[-C--:B------:R-:W-:Y:S02]  /*2dd0*/  FFMA R66, R60, R7.reuse, R66 ;  /* 0x000000073c427223 */ /* 0x080fe40000000042 */
[-C--:B------:R-:W-:Y:S02]  /*2de0*/  FFMA R92, R44, R7.reuse, R92 ;  /* 0x000000072c5c7223 */ /* 0x080fe4000000005c */
[-C--:B------:R-:W-:Y:S02]  /*2df0*/  FFMA R96, R32, R7.reuse, R96 ;  /* 0x0000000720607223 */ /* 0x080fe40000000060 */
[----:B------:R-:W-:Y:S02]  /*2e00*/  FFMA R78, R24, R7, R78 ;  /* 0x00000007184e7223 */ /* 0x000fe4000000004e */
[----:B--2---:R-:W-:-:S02]  /*2e10*/  FFMA R94, R6, R40, R94 ;  /* 0x00000028065e7223 */ /* 0x004fc4000000005e */
[----:B------:R-:W-:Y:S02]  /*2e20*/  FFMA R40, R40, R7, R95 ;  /* 0x0000000728287223 */ /* 0x000fe4000000005f */
[----:B------:R-:W-:Y:S02]  /*2e30*/  FFMA R67, R64, R61, R67 ;  /* 0x0000003d40437223 */ /* 0x000fe40000000043 */
[----:B---3--:R-:W-:Y:S02]  /*2e40*/  FFMA R89, R6, R56, R89 ;  /* 0x0000003806597223 */ /* 0x008fe40000000059 */
[-C--:B------:R-:W-:Y:S02]  /*2e50*/  FFMA R90, R56, R7.reuse, R90 ;  /* 0x00000007385a7223 */ /* 0x080fe4000000005a */
[----:B----4-:R-:W-:Y:S02]  /*2e60*/  FFMA R98, R8, R7, R98 ;  /* 0x0000000708627223 */ /* 0x010fe40000000062 */
[----:B------:R-:W-:-:S02]  /*2e70*/  FFMA R95, R6, R32, R97 ;  /* 0x00000020065f7223 */ /* 0x000fc40000000061 */
[----:B------:R-:W-:Y:S02]  /*2e80*/  FFMA R101, R6, R8, R101 ;  /* 0x0000000806657223 */ /* 0x000fe40000000065 */
[C---:B------:R-:W-:Y:S02]  /*2e90*/  FFMA R7, R64.reuse, R25, R99 ;  /* 0x0000001940077223 */ /* 0x040fe40000000063 */
[C---:B------:R-:W-:Y:S02]  /*2ea0*/  FFMA R87, R64.reuse, R21, R87 ;  /* 0x0000001540577223 */ /* 0x040fe40000000057 */
[----:B------:R-:W-:Y:S02]  /*2eb0*/  FFMA R21, R21, R65, R88 ;  /* 0x0000004115157223 */ /* 0x000fe40000000058 */
[C---:B------:R-:W-:Y:S02]  /*2ec0*/  FFMA R111, R64.reuse, R45, R111 ;  /* 0x0000002d406f7223 */ /* 0x040fe4000000006f */
[----:B------:R-:W-:-:S02]  /*2ed0*/  FFMA R97, R64, R41, R94 ;  /* 0x0000002940617223 */ /* 0x000fc4000000005e */
[C---:B-----5:R-:W-:Y:S02]  /*2ee0*/  FFMA R103, R12.reuse, R70, R103 ;  /* 0x000000460c677223 */ /* 0x060fe40000000067 */
[----:B------:R-:W-:Y:S02]  /*2ef0*/  FFMA R107, R12, R18, R107 ;  /* 0x000000120c6b7223 */ /* 0x000fe4000000006b */
[----:B------:R-:W-:Y:S02]  /*2f00*/  FFMA R61, R61, R65, R66 ;  /* 0x000000413d3d7223 */ /* 0x000fe40000000042 */
[----:B------:R-:W-:Y:S02]  /*2f10*/  FFMA R89, R64, R57, R89 ;  /* 0x0000003940597223 */ /* 0x000fe40000000059 */
[C---:B------:R-:W-:Y:S02]  /*2f20*/  FFMA R45, R65.reuse, R45, R92 ;  /* 0x0000002d412d7223 */ /* 0x040fe4000000005c */
[----:B------:R-:W-:-:S02]  /*2f30*/  FFMA R41, R65, R41, R40 ;  /* 0x0000002941297223 */ /* 0x000fc40000000028 */
[-C--:B------:R-:W-:Y:S02]  /*2f40*/  FFMA R70, R70, R13.reuse, R69 ;  /* 0x0000000d46467223 */ /* 0x080fe40000000045 */
[----:B------:R-:W-:Y:S02]  /*2f50*/  FFMA R18, R18, R13, R17 ;  /* 0x0000000d12127223 */ /* 0x000fe40000000011 */
[C---:B------:R-:W-:Y:S02]  /*2f60*/  FFMA R109, R64.reuse, R37, R109 ;  /* 0x00000025406d7223 */ /* 0x040fe4000000006d */
[----:B------:R-:W-:Y:S02]  /*2f70*/  FFMA R57, R65, R57, R90 ;  /* 0x0000003941397223 */ /* 0x000fe4000000005a */
[C---:B------:R-:W-:Y:S02]  /*2f80*/  FFMA R95, R64.reuse, R33, R95 ;  /* 0x00000021405f7223 */ /* 0x040fe4000000005f */
[----:B------:R-:W-:-:S02]  /*2f90*/  FFMA R99, R64, R9, R101 ;  /* 0x0000000940637223 */ /* 0x000fc40000000065 */
[C---:B------:R-:W-:Y:S02]  /*2fa0*/  FFMA R17, R12.reuse, R62, R67 ;  /* 0x0000003e0c117223 */ /* 0x040fe40000000043 */
[----:B------:R-:W-:Y:S02]  /*2fb0*/  FFMA R79, R12, R14, R79 ;  /* 0x0000000e0c4f7223 */ /* 0x000fe4000000004f */
[----:B------:R-:W-:Y:S02]  /*2fc0*/  FFMA R20, R14, R13, R20 ;  /* 0x0000000d0e147223 */ /* 0x000fe40000000014 */
[----:B------:R-:W-:Y:S02]  /*2fd0*/  FFMA R37, R37, R65, R36 ;  /* 0x0000004125257223 */ /* 0x000fe40000000024 */
[C---:B------:R-:W-:Y:S02]  /*2fe0*/  FFMA R49, R65.reuse, R49, R48 ;  /* 0x0000003141317223 */ /* 0x040fe40000000030 */
[----:B------:R-:W-:-:S02]  /*2ff0*/  FFMA R33, R65, R33, R96 ;  /* 0x0000002141217223 */ /* 0x000fc40000000060 */
[C---:B------:R-:W-:Y:S02]  /*3000*/  FFMA R25, R65.reuse, R25, R78 ;  /* 0x0000001941197223 */ /* 0x040fe4000000004e */
[----:B------:R-:W-:Y:S02]  /*3010*/  FFMA R9, R65, R9, R98 ;  /* 0x0000000941097223 */ /* 0x000fe40000000062 */
[C---:B------:R-:W-:Y:S01]  /*3020*/  FFMA R87, R12.reuse, R22, R87 ;  /* 0x000000160c577223 */ /* 0x040fe20000000057 */
[----:B------:R-:W-:Y:S01]  /*3030*/  LDS.128 R64, [0x6240] ;  /* 0x00624000ff407984 */ /* 0x000fe20000000c00 */
[----:B------:R-:W-:Y:S02]  /*3040*/  FFMA R14, R12, R26, R7 ;  /* 0x0000001a0c0e7223 */ /* 0x000fe40000000007 */
[----:B------:R-:W-:Y:S01]  /*3050*/  FFMA R22, R22, R13, R21 ;  /* 0x0000000d16167223 */ /* 0x000fe20000000015 */
[----:B------:R-:W0:Y:S01]  /*3060*/  LDS.64 R6, [R3.X8+0x3100] ;  /* 0x0031000003067984 */ /* 0x000e220000008a00 */
[----:B------:R-:W-:-:S02]  /*3070*/  FFMA R111, R12, R46, R111 ;  /* 0x0000002e0c6f7223 */ /* 0x000fc4000000006f */
[-C--:B------:R-:W-:Y:S02]  /*3080*/  FFMA R62, R62, R13.reuse, R61 ;  /* 0x0000000d3e3e7223 */ /* 0x080fe4000000003d */
[----:B------:R-:W-:Y:S02]  /*3090*/  FFMA R21, R12, R58, R89 ;  /* 0x0000003a0c157223 */ /* 0x000fe40000000059 */
[-C--:B------:R-:W-:Y:S02]  /*30a0*/  FFMA R46, R46, R13.reuse, R45 ;  /* 0x0000000d2e2e7223 */ /* 0x080fe4000000002d */
[-C--:B------:R-:W-:Y:S02]  /*30b0*/  FFMA R44, R42, R13.reuse, R41 ;  /* 0x0000000d2a2c7223 */ /* 0x080fe40000000029 */
[----:B------:R-:W-:Y:S02]  /*30c0*/  FFMA R61, R12, R30, R77 ;  /* 0x0000001e0c3d7223 */ /* 0x000fe4000000004d */
[----:B------:R-:W-:-:S02]  /*30d0*/  FFMA R58, R58, R13, R57 ;  /* 0x0000000d3a3a7223 */ /* 0x000fc40000000039 */
[----:B------:R-:W-:Y:S02]  /*30e0*/  FFMA R41, R28, R71, R103 ;  /* 0x000000471c297223 */ /* 0x000fe40000000067 */
[----:B------:R-:W-:Y:S02]  /*30f0*/  FFMA R45, R71, R29, R70 ;  /* 0x0000001d472d7223 */ /* 0x000fe40000000046 */
[----:B------:R-:W-:Y:S01]  /*3100*/  FFMA R30, R30, R13, R16 ;  /* 0x0000000d1e1e7223 */ /* 0x000fe20000000010 */
[----:B------:R-:W1:Y:S01]  /*3110*/  LDS.128 R68, [0x6340] ;  /* 0x00634000ff447984 */ /* 0x000e620000000c00 */
[C---:B------:R-:W-:Y:S02]  /*3120*/  FFMA R107, R28.reuse, R19, R107 ;  /* 0x000000131c6b7223 */ /* 0x040fe4000000006b */
[----:B------:R-:W-:Y:S02]  /*3130*/  FFMA R40, R19, R29, R18 ;  /* 0x0000001d13287223 */ /* 0x000fe40000000012 */
[----:B------:R-:W-:-:S02]  /*3140*/  FFMA R57, R28, R63, R17 ;  /* 0x0000003f1c397223 */ /* 0x000fc40000000011 */
[----:B------:R-:W2:Y:S01]  /*3150*/  LDS.128 R16, [0x6540] ;  /* 0x00654000ff107984 */ /* 0x000ea20000000c00 */
[----:B------:R-:W-:Y:S02]  /*3160*/  FFMA R105, R12, R74, R105 ;  /* 0x0000004a0c697223 */ /* 0x000fe40000000069 */
[-C--:B------:R-:W-:Y:S02]  /*3170*/  FFMA R74, R74, R13.reuse, R73 ;  /* 0x0000000d4a4a7223 */ /* 0x080fe40000000049 */
[----:B------:R-:W-:Y:S02]  /*3180*/  FFMA R26, R26, R13, R25 ;  /* 0x0000000d1a1a7223 */ /* 0x000fe40000000019 */
[----:B------:R-:W-:Y:S02]  /*3190*/  FFMA R105, R28, R75, R105 ;  /* 0x0000004b1c697223 */ /* 0x000fe40000000069 */
[----:B------:R-:W-:Y:S02]  /*31a0*/  FFMA R25, R75, R29, R74 ;  /* 0x0000001d4b197223 */ /* 0x000fe4000000004a */
[----:B------:R-:W3:Y:S01]  /*31b0*/  LDS.128 R72, [0x6440] ;  /* 0x00644000ff487984 */ /* 0x000ee20000000c00 */
[----:B------:R-:W-:-:S02]  /*31c0*/  FFMA R109, R12, R38, R109 ;  /* 0x000000260c6d7223 */ /* 0x000fc4000000006d */
[----:B------:R-:W-:Y:S02]  /*31d0*/  FFMA R77, R12, R42, R97 ;  /* 0x0000002a0c4d7223 */ /* 0x000fe40000000061 */
[-C--:B------:R-:W-:Y:S02]  /*31e0*/  FFMA R38, R38, R13.reuse, R37 ;  /* 0x0000000d26267223 */ /* 0x080fe40000000025 */
[----:B------:R-:W-:Y:S02]  /*31f0*/  FFMA R42, R10, R13, R9 ;  /* 0x0000000d0a2a7223 */ /* 0x000fe40000000009 */
[C---:B------:R-:W-:Y:S01]  /*3200*/  FFMA R37, R12.reuse, R54, R91 ;  /* 0x000000360c257223 */ /* 0x040fe2000000005b */
[----:B------:R-:W4:Y:S01]  /*3210*/  LDS.64 R8, [R3.X8+0x3410] ;  /* 0x0034100003087984 */ /* 0x000f220000008a00 */
[C---:B------:R-:W-:Y:S02]  /*3220*/  FFMA R93, R12.reuse, R50, R93 ;  /* 0x000000320c5d7223 */ /* 0x040fe4000000005d */
[----:B------:R-:W-:-:S02]  /*3230*/  FFMA R36, R12, R34, R95 ;  /* 0x000000220c247223 */ /* 0x000fc4000000005f */
[----:B------:R-:W-:Y:S02]  /*3240*/  FFMA R89, R12, R10, R99 ;  /* 0x0000000a0c597223 */ /* 0x000fe40000000063 */
[-C--:B------:R-:W-:Y:S02]  /*3250*/  FFMA R54, R54, R13.reuse, R53 ;  /* 0x0000000d36367223 */ /* 0x080fe40000000035 */
[----:B------:R-:W-:Y:S02]  /*3260*/  FFMA R50, R50, R13, R49 ;  /* 0x0000000d32327223 */ /* 0x000fe40000000031 */
[----:B------:R-:W-:Y:S02]  /*3270*/  FFMA R61, R28, R31, R61 ;  /* 0x0000001f1c3d7223 */ /* 0x000fe4000000003d */
[----:B------:R-:W-:Y:S02]  /*3280*/  FFMA R30, R31, R29, R30 ;  /* 0x0000001d1f1e7223 */ /* 0x000fe4000000001e */
[----:B------:R-:W-:-:S02]  /*3290*/  FFMA R34, R34, R13, R33 ;  /* 0x0000000d22227223 */ /* 0x000fc40000000021 */
[C---:B------:R-:W-:Y:S02]  /*32a0*/  FFMA R31, R28.reuse, R15, R79 ;  /* 0x0000000f1c1f7223 */ /* 0x040fe4000000004f */
[C---:B------:R-:W-:Y:S02]  /*32b0*/  FFMA R91, R28.reuse, R23, R87 ;  /* 0x000000171c5b7223 */ /* 0x040fe40000000057 */
[C---:B------:R-:W-:Y:S02]  /*32c0*/  FFMA R109, R28.reuse, R39, R109 ;  /* 0x000000271c6d7223 */ /* 0x040fe4000000006d */
[C---:B------:R-:W-:Y:S02]  /*32d0*/  FFMA R95, R28.reuse, R59, R21 ;  /* 0x0000003b1c5f7223 */ /* 0x040fe40000000015 */
[C---:B------:R-:W-:Y:S02]  /*32e0*/  FFMA R97, R28.reuse, R55, R37 ;  /* 0x000000371c617223 */ /* 0x040fe40000000025 */
[----:B------:R-:W-:-:S02]  /*32f0*/  FFMA R93, R28, R51, R93 ;  /* 0x000000331c5d7223 */ /* 0x000fc4000000005d */
[C---:B------:R-:W-:Y:S02]  /*3300*/  FFMA R33, R28.reuse, R47, R111 ;  /* 0x0000002f1c217223 */ /* 0x040fe4000000006f */
[C---:B------:R-:W-:Y:S02]  /*3310*/  FFMA R77, R28.reuse, R43, R77 ;  /* 0x0000002b1c4d7223 */ /* 0x040fe4000000004d */
[C---:B------:R-:W-:Y:S02]  /*3320*/  FFMA R87, R28.reuse, R35, R36 ;  /* 0x000000231c577223 */ /* 0x040fe40000000024 */
[C---:B------:R-:W-:Y:S02]  /*3330*/  FFMA R79, R28.reuse, R27, R14 ;  /* 0x0000001b1c4f7223 */ /* 0x040fe4000000000e */
[----:B------:R-:W-:Y:S02]  /*3340*/  FFMA R89, R28, R11, R89 ;  /* 0x0000000b1c597223 */ /* 0x000fe40000000059 */
[----:B------:R-:W-:-:S02]  /*3350*/  FFMA R58, R59, R29, R58 ;  /* 0x0000001d3b3a7223 */ /* 0x000fc4000000003a */
[-C--:B------:R-:W-:Y:S02]  /*3360*/  FFMA R32, R15, R29.reuse, R20 ;  /* 0x0000001d0f207223 */ /* 0x080fe40000000014 */
[-C--:B------:R-:W-:Y:S01]  /*3370*/  FFMA R56, R23, R29.reuse, R22 ;  /* 0x0000001d17387223 */ /* 0x080fe20000000016 */
[----:B------:R-:W-:Y:S01]  /*3380*/  LDS.128 R12, [0x6640] ;  /* 0x00664000ff0c7984 */ /* 0x000fe20000000c00 */
[-C--:B------:R-:W-:Y:S02]  /*3390*/  FFMA R28, R55, R29.reuse, R54 ;  /* 0x0000001d371c7223 */ /* 0x080fe40000000036 */
[-C--:B------:R-:W-:Y:S01]  /*33a0*/  FFMA R59, R51, R29.reuse, R50 ;  /* 0x0000001d333b7223 */ /* 0x080fe20000000032 */
[----:B------:R-:W5:Y:S01]  /*33b0*/  LDS.128 R20, [0x6740] ;  /* 0x00674000ff147984 */ /* 0x000f620000000c00 */
[-C--:B------:R-:W-:Y:S02]  /*33c0*/  FFMA R24, R39, R29.reuse, R38 ;  /* 0x0000001d27187223 */ /* 0x080fe40000000026 */
[----:B0-----:R-:W-:Y:S01]  /*33d0*/  FFMA R41, R64, R6, R41 ;  /* 0x0000000640297223 */ /* 0x001fe20000000029 */
[----:B------:R-:W0:Y:S01]  /*33e0*/  LDS.128 R52, [0x6840] ;  /* 0x00684000ff347984 */ /* 0x000e220000000c00 */
[----:B------:R-:W-:-:S03]  /*33f0*/  FFMA R60, R47, R29, R46 ;  /* 0x0000001d2f3c7223 */ /* 0x000fc6000000002e */
[----:B------:R-:W0:Y:S01]  /*3400*/  LDS.128 R48, [0x63c0] ;  /* 0x0063c000ff307984 */ /* 0x000e220000000c00 */
[----:B------:R-:W-:Y:S02]  /*3410*/  FFMA R10, R43, R29, R44 ;  /* 0x0000001d2b0a7223 */ /* 0x000fe4000000002c */
[----:B------:R-:W-:Y:S01]  /*3420*/  FFMA R64, R64, R7, R45 ;  /* 0x0000000740407223 */ /* 0x000fe2000000002d */
[----:B------:R-:W0:Y:S01]  /*3430*/  LDS.128 R36, [0x6940] ;  /* 0x00694000ff247984 */ /* 0x000e220000000c00 */
[----:B-1----:R-:W-:-:S03]  /*3440*/  FFMA R101, R6, R68, R105 ;  /* 0x0000004406657223 */ /* 0x002fc60000000069 */
[----:B------:R-:W1:Y:S01]  /*3450*/  LDS.128 R44, [0x62c0] ;  /* 0x0062c000ff2c7984 */ /* 0x000e620000000c00 */
[----:B--2---:R-:W-:Y:S02]  /*3460*/  FFMA R105, R6, R16, R109 ;  /* 0x0000001006697223 */ /* 0x004fe4000000006d */
[----:B------:R-:W-:Y:S02]  /*3470*/  FFMA R78, R27, R29, R26 ;  /* 0x0000001d1b4e7223 */ /* 0x000fe4000000001a */
[-C--:B------:R-:W-:Y:S02]  /*3480*/  FFMA R68, R68, R7.reuse, R25 ;  /* 0x0000000744447223 */ /* 0x080fe40000000019 */
[----:B------:R-:W-:Y:S02]  /*3490*/  FFMA R16, R16, R7, R24 ;  /* 0x0000000710107223 */ /* 0x000fe40000000018 */
[----:B------:R-:W2:Y:S01]  /*34a0*/  LDS.128 R24, [0x64c0] ;  /* 0x0064c000ff187984 */ /* 0x000ea20000000c00 */
[----:B---3--:R-:W-:-:S02]  /*34b0*/  FFMA R103, R6, R72, R107 ;  /* 0x0000004806677223 */ /* 0x008fc4000000006b */
[----:B------:R-:W-:Y:S02]  /*34c0*/  FFMA R40, R72, R7, R40 ;  /* 0x0000000748287223 */ /* 0x000fe40000000028 */
[C---:B----4-:R-:W-:Y:S02]  /*34d0*/  FFMA R103, R8.reuse, R73, R103 ;  /* 0x0000004908677223 */ /* 0x050fe40000000067 */
[----:B------:R-:W-:Y:S02]  /*34e0*/  FFMA R11, R11, R29, R42 ;  /* 0x0000001d0b0b7223 */ /* 0x000fe4000000002a */
[----:B------:R-:W-:Y:S02]  /*34f0*/  FFMA R99, R8, R65, R41 ;  /* 0x0000004108637223 */ /* 0x000fe40000000029 */
[----:B------:R-:W-:Y:S02]  /*3500*/  FFMA R73, R73, R9, R40 ;  /* 0x0000000949497223 */ /* 0x000fe40000000028 */
[----:B------:R-:W3:Y:S01]  /*3510*/  LDS.128 R40, [0x65c0] ;  /* 0x0065c000ff287984 */ /* 0x000ee20000000c00 */
[----:B-----5:R-:W-:-:S02]  /*3520*/  FFMA R61, R6, R20, R61 ;  /* 0x00000014063d7223 */ /* 0x020fc4000000003d */
[-C--:B------:R-:W-:Y:S02]  /*3530*/  FFMA R30, R20, R7.reuse, R30 ;  /* 0x00000007141e7223 */ /* 0x080fe4000000001e */
[C---:B0-----:R-:W-:Y:S02]  /*3540*/  FFMA R31, R6.reuse, R52, R31 ;  /* 0x00000034061f7223 */ /* 0x041fe4000000001f */
[----:B------:R-:W-:Y:S02]  /*3550*/  FFMA R97, R6, R48, R97 ;  /* 0x0000003006617223 */ /* 0x000fe40000000061 */
[----:B------:R-:W-:Y:S02]  /*3560*/  FFMA R28, R48, R7, R28 ;  /* 0x00000007301c7223 */ /* 0x000fe4000000001c */
[C---:B------:R-:W-:Y:S02]  /*3570*/  FFMA R57, R6.reuse, R12, R57 ;  /* 0x0000000c06397223 */ /* 0x040fe40000000039 */
[----:B------:R-:W-:-:S02]  /*3580*/  FFMA R111, R6, R36, R91 ;  /* 0x00000024066f7223 */ /* 0x000fc4000000005b */
[-C--:B------:R-:W-:Y:S02]  /*3590*/  FFMA R56, R36, R7.reuse, R56 ;  /* 0x0000000724387223 */ /* 0x080fe40000000038 */
[----:B-1----:R-:W-:Y:S02]  /*35a0*/  FFMA R95, R6, R44, R95 ;  /* 0x0000002c065f7223 */ /* 0x002fe4000000005f */
[----:B------:R-:W-:Y:S02]  /*35b0*/  FFMA R58, R44, R7, R58 ;  /* 0x000000072c3a7223 */ /* 0x000fe4000000003a */
[C---:B------:R-:W-:Y:S02]  /*35c0*/  FFMA R109, R8.reuse, R21, R61 ;  /* 0x00000015086d7223 */ /* 0x040fe4000000003d */
[----:B------:R-:W-:Y:S02]  /*35d0*/  FFMA R97, R8, R49, R97 ;  /* 0x0000003108617223 */ /* 0x000fe40000000061 */
[----:B------:R-:W-:-:S02]  /*35e0*/  FFMA R63, R63, R29, R62 ;  /* 0x0000001d3f3f7223 */ /* 0x000fc4000000003e */
[----:B------:R-:W-:Y:S02]  /*35f0*/  FFMA R76, R35, R29, R34 ;  /* 0x0000001d234c7223 */ /* 0x000fe40000000022 */
[----:B------:R-:W-:Y:S02]  /*3600*/  FFMA R21, R21, R9, R30 ;  /* 0x0000000915157223 */ /* 0x000fe4000000001e */
[C---:B------:R-:W-:Y:S02]  /*3610*/  FFMA R91, R8.reuse, R53, R31 ;  /* 0x00000035085b7223 */ /* 0x040fe4000000001f */
[----:B------:R-:W-:Y:S02]  /*3620*/  FFMA R49, R9, R49, R28 ;  /* 0x0000003109317223 */ /* 0x000fe4000000001c */
[----:B------:R-:W0:Y:S01]  /*3630*/  LDS.128 R28, [0x66c0] ;  /* 0x0066c000ff1c7984 */ /* 0x000e220000000c00 */
[C---:B------:R-:W-:Y:S02]  /*3640*/  FFMA R111, R8.reuse, R37, R111 ;  /* 0x00000025086f7223 */ /* 0x040fe4000000006f */
[----:B------:R-:W-:-:S02]  /*3650*/  FFMA R95, R8, R45, R95 ;  /* 0x0000002d085f7223 */ /* 0x000fc4000000005f */
[----:B--2---:R-:W-:Y:S02]  /*3660*/  FFMA R93, R6, R24, R93 ;  /* 0x00000018065d7223 */ /* 0x004fe4000000005d */
[----:B------:R-:W-:Y:S02]  /*3670*/  FFMA R107, R8, R13, R57 ;  /* 0x0000000d086b7223 */ /* 0x000fe40000000039 */
[----:B------:R-:W-:Y:S02]  /*3680*/  FFMA R37, R37, R9, R56 ;  /* 0x0000000925257223 */ /* 0x000fe40000000038 */
[----:B------:R-:W-:Y:S02]  /*3690*/  FFMA R45, R9, R45, R58 ;  /* 0x0000002d092d7223 */ /* 0x000fe4000000003a */
[-C--:B------:R-:W-:Y:S02]  /*36a0*/  FFMA R24, R24, R7.reuse, R59 ;  /* 0x0000000718187223 */ /* 0x080fe4000000003b */
[----:B------:R-:W1:Y:S01]  /*36b0*/  LDS.128 R56, [0x67c0] ;  /* 0x0067c000ff387984 */ /* 0x000e620000000c00 */
[----:B------:R-:W-:-:S02]  /*36c0*/  FFMA R32, R52, R7, R32 ;  /* 0x0000000734207223 */ /* 0x000fc40000000020 */
[----:B---3--:R-:W-:Y:S02]  /*36d0*/  FFMA R33, R6, R40, R33 ;  /* 0x0000002806217223 */ /* 0x008fe40000000021 */
[----:B------:R-:W-:Y:S02]  /*36e0*/  FFMA R60, R40, R7, R60 ;  /* 0x00000007283c7223 */ /* 0x000fe4000000003c */
[C---:B------:R-:W-:Y:S02]  /*36f0*/  FFMA R105, R8.reuse, R17, R105 ;  /* 0x0000001108697223 */ /* 0x040fe40000000069 */
[----:B------:R-:W-:Y:S02]  /*3700*/  FFMA R17, R17, R9, R16 ;  /* 0x0000000911117223 */ /* 0x000fe40000000010 */
[----:B------:R-:W-:Y:S02]  /*3710*/  FFMA R113, R8, R41, R33 ;  /* 0x0000002908717223 */ /* 0x000fe40000000021 */
[----:B------:R-:W-:-:S02]  /*3720*/  FFMA R16, R12, R7, R63 ;  /* 0x000000070c107223 */ /* 0x000fc4000000003f */
[----:B------:R-:W-:Y:S02]  /*3730*/  FFMA R53, R53, R9, R32 ;  /* 0x0000000935357223 */ /* 0x000fe40000000020 */
[----:B------:R-:W-:Y:S01]  /*3740*/  FFMA R41, R9, R41, R60 ;  /* 0x0000002909297223 */ /* 0x000fe2000000003c */
[----:B------:R-:W2:Y:S04]  /*3750*/  LDS.128 R32, [0x68c0] ;  /* 0x0068c000ff207984 */ /* 0x000ea80000000c00 */
[----:B------:R-:W3:Y:S01]  /*3760*/  LDS.128 R60, [0x69c0] ;  /* 0x0069c000ff3c7984 */ /* 0x000ee20000000c00 */
[----:B------:R-:W-:Y:S02]  /*3770*/  FFMA R16, R13, R9, R16 ;  /* 0x000000090d107223 */ /* 0x000fe40000000010 */
[----:B0-----:R-:W-:Y:S01]  /*3780*/  FFMA R77, R6, R28, R77 ;  /* 0x0000001c064d7223 */ /* 0x001fe2000000004d */
[----:B------:R-:W0:Y:S01]  /*3790*/  LDS.64 R12, [R3.X8+0x3720] ;  /* 0x00372000030c7984 */ /* 0x000e220000008a00 */
[----:B------:R-:W-:-:S04]  /*37a0*/  FFMA R10, R28, R7, R10 ;  /* 0x000000071c0a7223 */ /* 0x000fc8000000000a */
[-C--:B------:R-:W-:Y:S02]  /*37b0*/  FFMA R10, R9, R29.reuse, R10 ;  /* 0x0000001d090a7223 */ /* 0x080fe4000000000a */
[----:B-1----:R-:W-:Y:S02]  /*37c0*/  FFMA R20, R6, R56, R87 ;  /* 0x0000003806147223 */ /* 0x002fe40000000057 */
[C---:B------:R-:W-:Y:S02]  /*37d0*/  FFMA R87, R8.reuse, R29, R77 ;  /* 0x0000001d08577223 */ /* 0x040fe4000000004d */
[----:B------:R-:W1:Y:S01]  /*37e0*/  LDS.64 R28, [R3.X8+0x3a30] ;  /* 0x003a3000031c7984 */ /* 0x000e620000008a00 */
[----:B------:R-:W-:Y:S02]  /*37f0*/  FFMA R65, R65, R9, R64 ;  /* 0x0000000941417223 */ /* 0x000fe40000000040 */
[----:B------:R-:W-:Y:S02]  /*3800*/  FFMA R101, R8, R69, R101 ;  /* 0x0000004508657223 */ /* 0x000fe40000000065 */
[----:B------:R-:W-:-:S02]  /*3810*/  FFMA R76, R56, R7, R76 ;  /* 0x00000007384c7223 */ /* 0x000fc4000000004c */
[----:B------:R-:W-:Y:S02]  /*3820*/  FFMA R69, R69, R9, R68 ;  /* 0x0000000945457223 */ /* 0x000fe40000000044 */
[----:B------:R-:W-:Y:S02]  /*3830*/  FFMA R77, R8, R57, R20 ;  /* 0x00000039084d7223 */ /* 0x000fe40000000014 */
[C---:B--2---:R-:W-:Y:S02]  /*3840*/  FFMA R79, R6.reuse, R32, R79 ;  /* 0x00000020064f7223 */ /* 0x044fe4000000004f */
[----:B---3--:R-:W-:Y:S02]  /*3850*/  FFMA R89, R6, R60, R89 ;  /* 0x0000003c06597223 */ /* 0x008fe40000000059 */
[-C--:B------:R-:W-:Y:S02]  /*3860*/  FFMA R78, R32, R7.reuse, R78 ;  /* 0x00000007204e7223 */ /* 0x080fe4000000004e */
[----:B------:R-:W-:-:S02]  /*3870*/  FFMA R60, R60, R7, R11 ;  /* 0x000000073c3c7223 */ /* 0x000fc4000000000b */
[C---:B------:R-:W-:Y:S02]  /*3880*/  FFMA R7, R8.reuse, R33, R79 ;  /* 0x0000002108077223 */ /* 0x040fe4000000004f */
[----:B------:R-:W-:Y:S02]  /*3890*/  FFMA R11, R8, R61, R89 ;  /* 0x0000003d080b7223 */ /* 0x000fe40000000059 */
[----:B0-----:R-:W-:Y:S02]  /*38a0*/  FFMA R99, R12, R66, R99 ;  /* 0x000000420c637223 */ /* 0x001fe40000000063 */
[----:B------:R-:W-:Y:S02]  /*38b0*/  FFMA R36, R66, R13, R65 ;  /* 0x0000000d42247223 */ /* 0x000fe40000000041 */
[----:B------:R-:W-:Y:S02]  /*38c0*/  FFMA R101, R12, R70, R101 ;  /* 0x000000460c657223 */ /* 0x000fe40000000065 */
[----:B------:R-:W-:-:S02]  /*38d0*/  FFMA R93, R8, R25, R93 ;  /* 0x00000019085d7223 */ /* 0x000fc4000000005d */
[----:B------:R-:W-:Y:S02]  /*38e0*/  FFMA R33, R9, R33, R78 ;  /* 0x0000002109217223 */ /* 0x000fe4000000004e */
[----:B------:R-:W-:Y:S02]  /*38f0*/  FFMA R70, R70, R13, R69 ;  /* 0x0000000d46467223 */ /* 0x000fe40000000045 */
[C---:B------:R-:W-:Y:S02]  /*3900*/  FFMA R105, R12.reuse, R18, R105 ;  /* 0x000000120c697223 */ /* 0x040fe40000000069 */
[C---:B------:R-:W-:Y:S02]  /*3910*/  FFMA R111, R12.reuse, R38, R111 ;  /* 0x000000260c6f7223 */ /* 0x040fe4000000006f */
[C---:B------:R-:W-:Y:S02]  /*3920*/  FFMA R20, R12.reuse, R30, R87 ;  /* 0x0000001e0c147223 */ /* 0x040fe40000000057 */
[----:B------:R-:W-:-:S02]  /*3930*/  FFMA R79, R12, R58, R77 ;  /* 0x0000003a0c4f7223 */ /* 0x000fc4000000004d */
[C---:B------:R-:W-:Y:S02]  /*3940*/  FFMA R25, R9.reuse, R25, R24 ;  /* 0x0000001909197223 */ /* 0x040fe40000000018 */
[C---:B------:R-:W-:Y:S02]  /*3950*/  FFMA R57, R9.reuse, R57, R76 ;  /* 0x0000003909397223 */ /* 0x040fe4000000004c */
[----:B------:R-:W-:Y:S02]  /*3960*/  FFMA R61, R9, R61, R60 ;  /* 0x0000003d093d7223 */ /* 0x000fe4000000003c */
[-C--:B------:R-:W-:Y:S02]  /*3970*/  FFMA R18, R18, R13.reuse, R17 ;  /* 0x0000000d12127223 */ /* 0x080fe40000000011 */
[-C--:B------:R-:W-:Y:S02]  /*3980*/  FFMA R16, R14, R13.reuse, R16 ;  /* 0x0000000d0e107223 */ /* 0x080fe40000000010 */
[----:B------:R-:W-:-:S02]  /*3990*/  FFMA R38, R38, R13, R37 ;  /* 0x0000000d26267223 */ /* 0x000fc40000000025 */
[C---:B------:R-:W-:Y:S02]  /*39a0*/  FFMA R77, R12.reuse, R34, R7 ;  /* 0x000000220c4d7223 */ /* 0x040fe40000000007 */
[----:B------:R-:W-:Y:S01]  /*39b0*/  FFMA R87, R12, R62, R11 ;  /* 0x0000003e0c577223 */ /* 0x000fe2000000000b */
[----:B------:R-:W-:Y:S01]  /*39c0*/  LDS.64 R6, [R3.X8+0x3d40] ;  /* 0x003d400003067984 */ /* 0x000fe20000008a00 */
[----:B------:R-:W-:Y:S02]  /*39d0*/  FFMA R30, R30, R13, R10 ;  /* 0x0000000d1e1e7223 */ /* 0x000fe4000000000a */
[----:B-1----:R-:W-:Y:S01]  /*39e0*/  FFMA R37, R28, R67, R99 ;  /* 0x000000431c257223 */ /* 0x002fe20000000063 */
[----:B------:R-:W0:Y:S01]  /*39f0*/  LDS.128 R8, [0x6250] ;  /* 0x00625000ff087984 */ /* 0x000e220000000c00 */
[----:B------:R-:W-:Y:S02]  /*3a00*/  FFMA R36, R67, R29, R36 ;  /* 0x0000001d43247223 */ /* 0x000fe40000000024 */
[----:B------:R-:W-:Y:S01]  /*3a10*/  FFMA R34, R34, R13, R33 ;  /* 0x0000000d22227223 */ /* 0x000fe20000000021 */
[----:B------:R-:W1:Y:S01]  /*3a20*/  LDS.128 R64, [0x6350] ;  /* 0x00635000ff407984 */ /* 0x000e620000000c00 */
[----:B------:R-:W-:-:S02]  /*3a30*/  FFMA R103, R12, R74, R103 ;  /* 0x0000004a0c677223 */ /* 0x000fc40000000067 */
[C---:B------:R-:W-:Y:S02]  /*3a40*/  FFMA R107, R12.reuse, R14, R107 ;  /* 0x0000000e0c6b7223 */ /* 0x040fe4000000006b */
[C---:B------:R-:W-:Y:S02]  /*3a50*/  FFMA R109, R12.reuse, R22, R109 ;  /* 0x000000160c6d7223 */ /* 0x040fe4000000006d */
[C---:B------:R-:W-:Y:S02]  /*3a60*/  FFMA R91, R12.reuse, R54, R91 ;  /* 0x000000360c5b7223 */ /* 0x040fe4000000005b */
[C---:B------:R-:W-:Y:S02]  /*3a70*/  FFMA R97, R12.reuse, R50, R97 ;  /* 0x000000320c617223 */ /* 0x040fe40000000061 */
[C---:B------:R-:W-:Y:S02]  /*3a80*/  FFMA R93, R12.reuse, R26, R93 ;  /* 0x0000001a0c5d7223 */ /* 0x040fe4000000005d */
[----:B------:R-:W-:-:S02]  /*3a90*/  FFMA R113, R12, R42, R113 ;  /* 0x0000002a0c717223 */ /* 0x000fc40000000071 */
[----:B------:R-:W-:Y:S02]  /*3aa0*/  FFMA R101, R28, R71, R101 ;  /* 0x000000471c657223 */ /* 0x000fe40000000065 */
[----:B------:R-:W-:Y:S02]  /*3ab0*/  FFMA R33, R71, R29, R70 ;  /* 0x0000001d47217223 */ /* 0x000fe40000000046 */
[-C--:B------:R-:W-:Y:S01]  /*3ac0*/  FFMA R74, R74, R13.reuse, R73 ;  /* 0x0000000d4a4a7223 */ /* 0x080fe20000000049 */
[----:B------:R-:W2:Y:S01]  /*3ad0*/  LDS.128 R68, [0x6450] ;  /* 0x00645000ff447984 */ /* 0x000ea20000000c00 */
[-C--:B------:R-:W-:Y:S02]  /*3ae0*/  FFMA R22, R22, R13.reuse, R21 ;  /* 0x0000000d16167223 */ /* 0x080fe40000000015 */
[----:B------:R-:W-:Y:S02]  /*3af0*/  FFMA R54, R54, R13, R53 ;  /* 0x0000000d36367223 */ /* 0x000fe40000000035 */
[----:B------:R-:W-:-:S02]  /*3b00*/  FFMA R95, R12, R46, R95 ;  /* 0x0000002e0c5f7223 */ /* 0x000fc4000000005f */
[-C--:B------:R-:W-:Y:S02]  /*3b10*/  FFMA R14, R46, R13.reuse, R45 ;  /* 0x0000000d2e0e7223 */ /* 0x080fe4000000002d */
[-C--:B------:R-:W-:Y:S02]  /*3b20*/  FFMA R50, R50, R13.reuse, R49 ;  /* 0x0000000d32327223 */ /* 0x080fe40000000031 */
[-C--:B------:R-:W-:Y:S02]  /*3b30*/  FFMA R26, R26, R13.reuse, R25 ;  /* 0x0000000d1a1a7223 */ /* 0x080fe40000000019 */
[-C--:B------:R-:W-:Y:S02]  /*3b40*/  FFMA R42, R42, R13.reuse, R41 ;  /* 0x0000000d2a2a7223 */ /* 0x080fe40000000029 */
[-C--:B------:R-:W-:Y:S02]  /*3b50*/  FFMA R58, R58, R13.reuse, R57 ;  /* 0x0000000d3a3a7223 */ /* 0x080fe40000000039 */
[----:B------:R-:W-:-:S02]  /*3b60*/  FFMA R62, R62, R13, R61 ;  /* 0x0000000d3e3e7223 */ /* 0x000fc4000000003d */
[C---:B------:R-:W-:Y:S01]  /*3b70*/  FFMA R105, R28.reuse, R19, R105 ;  /* 0x000000131c697223 */ /* 0x040fe20000000069 */
[----:B------:R-:W3:Y:S01]  /*3b80*/  LDS.64 R12, [R3.X8+0x4050] ;  /* 0x00405000030c7984 */ /* 0x000ee20000008a00 */
[-C--:B------:R-:W-:Y:S02]  /*3b90*/  FFMA R32, R19, R29.reuse, R18 ;  /* 0x0000001d13207223 */ /* 0x080fe40000000012 */
[----:B------:R-:W-:Y:S02]  /*3ba0*/  FFMA R44, R15, R29, R16 ;  /* 0x0000001d0f2c7223 */ /* 0x000fe40000000010 */
[----:B------:R-:W4:Y:S01]  /*3bb0*/  LDS.128 R16, [0x6550] ;  /* 0x00655000ff107984 */ /* 0x000f220000000c00 */
[C---:B------:R-:W-:Y:S02]  /*3bc0*/  FFMA R57, R28.reuse, R15, R107 ;  /* 0x0000000f1c397223 */ /* 0x040fe4000000006b */
[----:B------:R-:W-:Y:S02]  /*3bd0*/  FFMA R95, R28, R47, R95 ;  /* 0x0000002f1c5f7223 */ /* 0x000fe4000000005f */
[----:B------:R-:W-:-:S02]  /*3be0*/  FFMA R61, R47, R29, R14 ;  /* 0x0000001d2f3d7223 */ /* 0x000fc4000000000e */
[C---:B------:R-:W-:Y:S02]  /*3bf0*/  FFMA R103, R28.reuse, R75, R103 ;  /* 0x0000004b1c677223 */ /* 0x040fe40000000067 */
[----:B------:R-:W-:Y:S02]  /*3c00*/  FFMA R74, R75, R29, R74 ;  /* 0x0000001d4b4a7223 */ /* 0x000fe4000000004a */
[C---:B------:R-:W-:Y:S02]  /*3c10*/  FFMA R109, R28.reuse, R23, R109 ;  /* 0x000000171c6d7223 */ /* 0x040fe4000000006d */
[----:B------:R-:W-:Y:S02]  /*3c20*/  FFMA R46, R23, R29, R22 ;  /* 0x0000001d172e7223 */ /* 0x000fe40000000016 */
[----:B------:R-:W-:Y:S02]  /*3c30*/  FFMA R91, R28, R55, R91 ;  /* 0x000000371c5b7223 */ /* 0x000fe4000000005b */
[----:B------:R-:W-:-:S02]  /*3c40*/  FFMA R56, R55, R29, R54 ;  /* 0x0000001d37387223 */ /* 0x000fc40000000036 */
[C---:B------:R-:W-:Y:S01]  /*3c50*/  FFMA R111, R28.reuse, R39, R111 ;  /* 0x000000271c6f7223 */ /* 0x040fe2000000006f */
[----:B------:R-:W-:Y:S01]  /*3c60*/  LDS.128 R52, [0x62d0] ;  /* 0x0062d000ff347984 */ /* 0x000fe20000000c00 */
[----:B------:R-:W-:Y:S02]  /*3c70*/  FFMA R60, R39, R29, R38 ;  /* 0x0000001d273c7223 */ /* 0x000fe40000000026 */
[C---:B------:R-:W-:Y:S02]  /*3c80*/  FFMA R97, R28.reuse, R51, R97 ;  /* 0x000000331c617223 */ /* 0x040fe40000000061 */
[C---:B------:R-:W-:Y:S02]  /*3c90*/  FFMA R93, R28.reuse, R27, R93 ;  /* 0x0000001b1c5d7223 */ /* 0x040fe4000000005d */
[C---:B------:R-:W-:Y:S02]  /*3ca0*/  FFMA R45, R28.reuse, R43, R113 ;  /* 0x0000002b1c2d7223 */ /* 0x040fe40000000071 */
[----:B------:R-:W-:-:S02]  /*3cb0*/  FFMA R15, R28, R31, R20 ;  /* 0x0000001f1c0f7223 */ /* 0x000fc40000000014 */
[C---:B------:R-:W-:Y:S01]  /*3cc0*/  FFMA R79, R28.reuse, R59, R79 ;  /* 0x0000003b1c4f7223 */ /* 0x040fe2000000004f */
[----:B------:R-:W5:Y:S01]  /*3cd0*/  LDS.128 R20, [0x6650] ;  /* 0x00665000ff147984 */ /* 0x000f620000000c00 */
[C---:B------:R-:W-:Y:S02]  /*3ce0*/  FFMA R77, R28.reuse, R35, R77 ;  /* 0x000000231c4d7223 */ /* 0x040fe4000000004d */
[----:B------:R-:W-:Y:S02]  /*3cf0*/  FFMA R87, R28, R63, R87 ;  /* 0x0000003f1c577223 */ /* 0x000fe40000000057 */
[-C--:B------:R-:W-:Y:S02]  /*3d00*/  FFMA R72, R51, R29.reuse, R50 ;  /* 0x0000001d33487223 */ /* 0x080fe40000000032 */
[-C--:B------:R-:W-:Y:S01]  /*3d10*/  FFMA R73, R27, R29.reuse, R26 ;  /* 0x0000001d1b497223 */ /* 0x080fe2000000001a */
[----:B------:R-:W5:Y:S01]  /*3d20*/  LDS.128 R48, [0x65d0] ;  /* 0x0065d000ff307984 */ /* 0x000f620000000c00 */
[----:B------:R-:W-:-:S02]  /*3d30*/  FFMA R47, R43, R29, R42 ;  /* 0x0000001d2b2f7223 */ /* 0x000fc4000000002a */
[-C--:B------:R-:W-:Y:S01]  /*3d40*/  FFMA R14, R31, R29.reuse, R30 ;  /* 0x0000001d1f0e7223 */ /* 0x080fe2000000001e */
[----:B------:R-:W5:Y:S01]  /*3d50*/  LDS.128 R24, [0x6750] ;  /* 0x00675000ff187984 */ /* 0x000f620000000c00 */
[-C--:B------:R-:W-:Y:S02]  /*3d60*/  FFMA R76, R59, R29.reuse, R58 ;  /* 0x0000001d3b4c7223 */ /* 0x080fe4000000003a */
[-C--:B------:R-:W-:Y:S01]  /*3d70*/  FFMA R78, R35, R29.reuse, R34 ;  /* 0x0000001d234e7223 */ /* 0x080fe20000000022 */
[----:B------:R-:W5:Y:S01]  /*3d80*/  LDS.128 R40, [0x63d0] ;  /* 0x0063d000ff287984 */ /* 0x000f620000000c00 */
[----:B------:R-:W-:-:S03]  /*3d90*/  FFMA R86, R63, R29, R62 ;  /* 0x0000001d3f567223 */ /* 0x000fc6000000003e */
[----:B------:R-:W5:Y:S01]  /*3da0*/  LDS.128 R28, [0x6850] ;  /* 0x00685000ff1c7984 */ /* 0x000f620000000c00 */
[C---:B0-----:R-:W-:Y:S02]  /*3db0*/  FFMA R89, R8.reuse, R6, R37 ;  /* 0x0000000608597223 */ /* 0x041fe40000000025 */
[-C--:B------:R-:W-:Y:S02]  /*3dc0*/  FFMA R8, R8, R7.reuse, R36 ;  /* 0x0000000708087223 */ /* 0x080fe40000000024 */
[----:B-1----:R-:W-:Y:S01]  /*3dd0*/  FFMA R99, R6, R64, R101 ;  /* 0x0000004006637223 */ /* 0x002fe20000000065 */
[----:B------:R-:W0:Y:S01]  /*3de0*/  LDS.128 R36, [0x6950] ;  /* 0x00695000ff247984 */ /* 0x000e220000000c00 */
[----:B------:R-:W-:Y:S02]  /*3df0*/  FFMA R34, R64, R7, R33 ;  /* 0x0000000740227223 */ /* 0x000fe40000000021 */
[----:B--2---:R-:W-:Y:S02]  /*3e00*/  FFMA R101, R6, R68, R103 ;  /* 0x0000004406657223 */ /* 0x004fe40000000067 */
[----:B---3--:R-:W-:-:S02]  /*3e10*/  FFMA R99, R12, R65, R99 ;  /* 0x000000410c637223 */ /* 0x008fc40000000063 */
[----:B----4-:R-:W-:Y:S02]  /*3e20*/  FFMA R103, R6, R16, R105 ;  /* 0x0000001006677223 */ /* 0x010fe40000000069 */
[----:B------:R-:W-:Y:S02]  /*3e30*/  FFMA R65, R65, R13, R34 ;  /* 0x0000000d41417223 */ /* 0x000fe40000000022 */
[-C--:B------:R-:W-:Y:S02]  /*3e40*/  FFMA R16, R16, R7.reuse, R32 ;  /* 0x0000000710107223 */ /* 0x080fe40000000020 */
[----:B------:R-:W1:Y:S01]  /*3e50*/  LDS.128 R32, [0x64d0] ;  /* 0x0064d000ff207984 */ /* 0x000e620000000c00 */
[----:B-----5:R-:W-:Y:S02]  /*3e60*/  FFMA R57, R6, R20, R57 ;  /* 0x0000001406397223 */ /* 0x020fe40000000039 */
[-C--:B------:R-:W-:Y:S02]  /*3e70*/  FFMA R74, R68, R7.reuse, R74 ;  /* 0x00000007444a7223 */ /* 0x080fe4000000004a */
[----:B------:R-:W-:-:S02]  /*3e80*/  FFMA R44, R20, R7, R44 ;  /* 0x00000007142c7223 */ /* 0x000fc4000000002c */
[----:B------:R-:W-:Y:S02]  /*3e90*/  FFMA R105, R12, R21, R57 ;  /* 0x000000150c697223 */ /* 0x000fe40000000039 */
[C---:B------:R-:W-:Y:S02]  /*3ea0*/  FFMA R45, R6.reuse, R48, R45 ;  /* 0x00000030062d7223 */ /* 0x040fe4000000002d */
[----:B------:R-:W-:Y:S02]  /*3eb0*/  FFMA R107, R6, R24, R109 ;  /* 0x00000018066b7223 */ /* 0x000fe4000000006d */
[----:B------:R-:W-:Y:S02]  /*3ec0*/  FFMA R46, R24, R7, R46 ;  /* 0x00000007182e7223 */ /* 0x000fe4000000002e */
[C---:B------:R-:W-:Y:S02]  /*3ed0*/  FFMA R97, R6.reuse, R40, R97 ;  /* 0x0000002806617223 */ /* 0x040fe40000000061 */
[----:B------:R-:W-:-:S02]  /*3ee0*/  FFMA R91, R6, R28, R91 ;  /* 0x0000001c065b7223 */ /* 0x000fc4000000005b */
[----:B------:R-:W-:Y:S02]  /*3ef0*/  FFMA R56, R28, R7, R56 ;  /* 0x000000071c387223 */ /* 0x000fe40000000038 */
[----:B------:R-:W-:Y:S02]  /*3f00*/  FFMA R91, R12, R29, R91 ;  /* 0x0000001d0c5b7223 */ /* 0x000fe4000000005b */
[----:B0-----:R-:W-:Y:S02]  /*3f10*/  FFMA R109, R6, R36, R111 ;  /* 0x00000024066d7223 */ /* 0x001fe4000000006f */
[-C--:B------:R-:W-:Y:S02]  /*3f20*/  FFMA R60, R36, R7.reuse, R60 ;  /* 0x00000007243c7223 */ /* 0x080fe4000000003c */
[----:B------:R-:W-:Y:S02]  /*3f30*/  FFMA R72, R40, R7, R72 ;  /* 0x0000000728487223 */ /* 0x000fe40000000048 */
[----:B------:R-:W-:-:S02]  /*3f40*/  FFMA R29, R29, R13, R56 ;  /* 0x0000000d1d1d7223 */ /* 0x000fc40000000038 */
[----:B------:R-:W0:Y:S01]  /*3f50*/  LDS.128 R56, [0x66d0] ;  /* 0x0066d000ff387984 */ /* 0x000e220000000c00 */
[C---:B------:R-:W-:Y:S02]  /*3f60*/  FFMA R103, R12.reuse, R17, R103 ;  /* 0x000000110c677223 */ /* 0x040fe40000000067 */
[C---:B------:R-:W-:Y:S02]  /*3f70*/  FFMA R101, R12.reuse, R69, R101 ;  /* 0x000000450c657223 */ /* 0x040fe40000000065 */
[----:B------:R-:W-:Y:S02]  /*3f80*/  FFMA R17, R17, R13, R16 ;  /* 0x0000000d11117223 */ /* 0x000fe40000000010 */
[C---:B------:R-:W-:Y:S02]  /*3f90*/  FFMA R107, R12.reuse, R25, R107 ;  /* 0x000000190c6b7223 */ /* 0x040fe4000000006b */
[----:B------:R-:W-:Y:S02]  /*3fa0*/  FFMA R109, R12, R37, R109 ;  /* 0x000000250c6d7223 */ /* 0x000fe4000000006d */
[----:B------:R-:W-:-:S02]  /*3fb0*/  FFMA R95, R6, R52, R95 ;  /* 0x00000034065f7223 */ /* 0x000fc4000000005f */
[----:B------:R-:W-:Y:S02]  /*3fc0*/  FFMA R97, R12, R41, R97 ;  /* 0x000000290c617223 */ /* 0x000fe40000000061 */
[-C--:B------:R-:W-:Y:S02]  /*3fd0*/  FFMA R69, R69, R13.reuse, R74 ;  /* 0x0000000d45457223 */ /* 0x080fe4000000004a */
[-C--:B------:R-:W-:Y:S02]  /*3fe0*/  FFMA R21, R21, R13.reuse, R44 ;  /* 0x0000000d15157223 */ /* 0x080fe4000000002c */
[-C--:B------:R-:W-:Y:S02]  /*3ff0*/  FFMA R25, R25, R13.reuse, R46 ;  /* 0x0000000d19197223 */ /* 0x080fe4000000002e */
[----:B------:R-:W-:Y:S02]  /*4000*/  FFMA R37, R37, R13, R60 ;  /* 0x0000000d25257223 */ /* 0x000fe4000000003c */
[----:B------:R-:W-:-:S02]  /*4010*/  FFMA R52, R52, R7, R61 ;  /* 0x0000000734347223 */ /* 0x000fc4000000003d */
[----:B------:R-:W-:Y:S01]  /*4020*/  FFMA R41, R13, R41, R72 ;  /* 0x000000290d297223 */ /* 0x000fe20000000048 */
[----:B------:R-:W2:Y:S01]  /*4030*/  LDS.128 R60, [0x67d0] ;  /* 0x0067d000ff3c7984 */ /* 0x000ea20000000c00 */
[-C--:B-1----:R-:W-:Y:S02]  /*4040*/  FFMA R16, R32, R7.reuse, R73 ;  /* 0x0000000720107223 */ /* 0x082fe40000000049 */
[----:B------:R-:W-:Y:S01]  /*4050*/  FFMA R48, R48, R7, R47 ;  /* 0x0000000730307223 */ /* 0x000fe2000000002f */
[----:B------:R-:W1:Y:S01]  /*4060*/  LDS.128 R72, [0x69d0] ;  /* 0x0069d000ff487984 */ /* 0x000e620000000c00 */
[C---:B------:R-:W-:Y:S02]  /*4070*/  FFMA R111, R12.reuse, R49, R45 ;  /* 0x000000310c6f7223 */ /* 0x040fe4000000002d */
[----:B------:R-:W-:Y:S01]  /*4080*/  FFMA R89, R12, R9, R89 ;  /* 0x000000090c597223 */ /* 0x000fe20000000059 */
[----:B------:R-:W3:Y:S01]  /*4090*/  LDS.128 R44, [0x68d0] ;  /* 0x0068d000ff2c7984 */ /* 0x000ee20000000c00 */
[----:B------:R-:W-:-:S02]  /*40a0*/  FFMA R64, R9, R13, R8 ;  /* 0x0000000d09407223 */ /* 0x000fc40000000008 */
[----:B------:R-:W-:Y:S01]  /*40b0*/  FFMA R93, R6, R32, R93 ;  /* 0x00000020065d7223 */ /* 0x000fe2000000005d */
[----:B------:R-:W4:Y:S01]  /*40c0*/  LDS.64 R8, [R3.X8+0x4360] ;  /* 0x0043600003087984 */ /* 0x000f220000008a00 */
[-C--:B------:R-:W-:Y:S02]  /*40d0*/  FFMA R16, R13, R33.reuse, R16 ;  /* 0x000000210d107223 */ /* 0x080fe40000000010 */
[----:B------:R-:W-:Y:S02]  /*40e0*/  FFMA R93, R12, R33, R93 ;  /* 0x000000210c5d7223 */ /* 0x000fe4000000005d */
[----:B------:R-:W5:Y:S01]  /*40f0*/  LDS.64 R32, [R3.X8+0x4670] ;  /* 0x0046700003207984 */ /* 0x000f620000008a00 */
[----:B0-----:R-:W-:Y:S02]  /*4100*/  FFMA R15, R6, R56, R15 ;  /* 0x00000038060f7223 */ /* 0x001fe4000000000f */
[----:B------:R-:W-:Y:S02]  /*4110*/  FFMA R14, R56, R7, R14 ;  /* 0x00000007380e7223 */ /* 0x000fe4000000000e */
[----:B------:R-:W-:-:S02]  /*4120*/  FFMA R15, R12, R57, R15 ;  /* 0x000000390c0f7223 */ /* 0x000fc4000000000f */
[-C--:B------:R-:W-:Y:S02]  /*4130*/  FFMA R95, R12, R53.reuse, R95 ;  /* 0x000000350c5f7223 */ /* 0x080fe4000000005f */
[C---:B------:R-:W-:Y:S02]  /*4140*/  FFMA R53, R13.reuse, R53, R52 ;  /* 0x000000350d357223 */ /* 0x040fe40000000034 */
[C---:B------:R-:W-:Y:S02]  /*4150*/  FFMA R49, R13.reuse, R49, R48 ;  /* 0x000000310d317223 */ /* 0x040fe40000000030 */
[----:B------:R-:W-:Y:S02]  /*4160*/  FFMA R57, R13, R57, R14 ;  /* 0x000000390d397223 */ /* 0x000fe4000000000e */
[----:B--2---:R-:W-:Y:S02]  /*4170*/  FFMA R79, R6, R60, R79 ;  /* 0x0000003c064f7223 */ /* 0x004fe4000000004f */
[----:B------:R-:W-:-:S02]  /*4180*/  FFMA R76, R60, R7, R76 ;  /* 0x000000073c4c7223 */ /* 0x000fc4000000004c */
[----:B-1----:R-:W-:Y:S02]  /*4190*/  FFMA R87, R6, R72, R87 ;  /* 0x0000004806577223 */ /* 0x002fe40000000057 */
[-C--:B------:R-:W-:Y:S02]  /*41a0*/  FFMA R86, R72, R7.reuse, R86 ;  /* 0x0000000748567223 */ /* 0x080fe40000000056 */
[----:B---3--:R-:W-:Y:S02]  /*41b0*/  FFMA R77, R6, R44, R77 ;  /* 0x0000002c064d7223 */ /* 0x008fe4000000004d */
[----:B------:R-:W-:Y:S02]  /*41c0*/  FFMA R78, R44, R7, R78 ;  /* 0x000000072c4e7223 */ /* 0x000fe4000000004e */
[----:B----4-:R-:W-:Y:S01]  /*41d0*/  FFMA R105, R8, R22, R105 ;  /* 0x0000001608697223 */ /* 0x010fe20000000069 */
[----:B------:R-:W-:Y:S01]  /*41e0*/  LDS.64 R6, [R3.X8+0x4980] ;  /* 0x0049800003067984 */ /* 0x000fe20000008a00 */
[----:B------:R-:W-:-:S02]  /*41f0*/  FFMA R36, R22, R9, R21 ;  /* 0x0000000916247223 */ /* 0x000fc40000000015 */
[----:B------:R-:W-:Y:S02]  /*4200*/  FFMA R107, R8, R26, R107 ;  /* 0x0000001a086b7223 */ /* 0x000fe4000000006b */
[C---:B------:R-:W-:Y:S02]  /*4210*/  FFMA R79, R12.reuse, R61, R79 ;  /* 0x0000003d0c4f7223 */ /* 0x040fe4000000004f */
[C---:B------:R-:W-:Y:S02]  /*4220*/  FFMA R77, R12.reuse, R45, R77 ;  /* 0x0000002d0c4d7223 */ /* 0x040fe4000000004d */
[----:B------:R-:W-:Y:S02]  /*4230*/  FFMA R87, R12, R73, R87 ;  /* 0x000000490c577223 */ /* 0x000fe40000000057 */
[-C--:B------:R-:W-:Y:S02]  /*4240*/  FFMA R26, R26, R9.reuse, R25 ;  /* 0x000000091a1a7223 */ /* 0x080fe40000000019 */
[----:B------:R-:W-:-:S02]  /*4250*/  FFMA R24, R38, R9, R37 ;  /* 0x0000000926187223 */ /* 0x000fc40000000025 */
[C---:B------:R-:W-:Y:S02]  /*4260*/  FFMA R61, R13.reuse, R61, R76 ;  /* 0x0000003d0d3d7223 */ /* 0x040fe4000000004c */
[C---:B------:R-:W-:Y:S02]  /*4270*/  FFMA R45, R13.reuse, R45, R78 ;  /* 0x0000002d0d2d7223 */ /* 0x040fe4000000004e */
[----:B------:R-:W-:Y:S02]  /*4280*/  FFMA R73, R13, R73, R86 ;  /* 0x000000490d497223 */ /* 0x000fe40000000056 */
[----:B------:R-:W-:Y:S02]  /*4290*/  FFMA R25, R8, R58, R15 ;  /* 0x0000003a08197223 */ /* 0x000fe4000000000f */
[----:B-----5:R-:W-:Y:S01]  /*42a0*/  FFMA R37, R32, R23, R105 ;  /* 0x0000001720257223 */ /* 0x020fe20000000069 */
[----:B------:R-:W0:Y:S01]  /*42b0*/  LDS.128 R12, [0x6260] ;  /* 0x00626000ff0c7984 */ /* 0x000e220000000c00 */
[----:B------:R-:W-:-:S03]  /*42c0*/  FFMA R36, R23, R33, R36 ;  /* 0x0000002117247223 */ /* 0x000fc60000000024 */
[----:B------:R-:W1:Y:S01]  /*42d0*/  LDS.128 R20, [0x6560] ;  /* 0x00656000ff147984 */ /* 0x000e620000000c00 */
[C---:B------:R-:W-:Y:S02]  /*42e0*/  FFMA R103, R8.reuse, R18, R103 ;  /* 0x0000001208677223 */ /* 0x040fe40000000067 */
[----:B------:R-:W-:Y:S02]  /*42f0*/  FFMA R91, R8, R30, R91 ;  /* 0x0000001e085b7223 */ /* 0x000fe4000000005b */
[-C--:B------:R-:W-:Y:S02]  /*4300*/  FFMA R18, R18, R9.reuse, R17 ;  /* 0x0000000912127223 */ /* 0x080fe40000000011 */
[-C--:B------:R-:W-:Y:S02]  /*4310*/  FFMA R30, R30, R9.reuse, R29 ;  /* 0x000000091e1e7223 */ /* 0x080fe4000000001d */
[----:B------:R-:W-:Y:S02]  /*4320*/  FFMA R109, R8, R38, R109 ;  /* 0x00000026086d7223 */ /* 0x000fe4000000006d */
[----:B------:R-:W-:-:S02]  /*4330*/  FFMA R28, R34, R9, R16 ;  /* 0x00000009221c7223 */ /* 0x000fc40000000010 */
[----:B------:R-:W-:Y:S01]  /*4340*/  FFMA R89, R8, R10, R89 ;  /* 0x0000000a08597223 */ /* 0x000fe20000000059 */
[----:B------:R-:W-:Y:S01]  /*4350*/  LDS.64 R16, [R3.X8+0x4c90] ;  /* 0x004c900003107984 */ /* 0x000fe20000008a00 */
[----:B------:R-:W-:Y:S02]  /*4360*/  FFMA R40, R10, R9, R64 ;  /* 0x000000090a287223 */ /* 0x000fe40000000040 */
[C---:B------:R-:W-:Y:S02]  /*4370*/  FFMA R99, R8.reuse, R66, R99 ;  /* 0x0000004208637223 */ /* 0x040fe40000000063 */
[C---:B------:R-:W-:Y:S02]  /*4380*/  FFMA R95, R8.reuse, R54, R95 ;  /* 0x00000036085f7223 */ /* 0x040fe4000000005f */
[C---:B------:R-:W-:Y:S02]  /*4390*/  FFMA R93, R8.reuse, R34, R93 ;  /* 0x00000022085d7223 */ /* 0x040fe4000000005d */
[----:B------:R-:W-:-:S02]  /*43a0*/  FFMA R77, R8, R46, R77 ;  /* 0x0000002e084d7223 */ /* 0x000fc4000000004d */
[-C--:B------:R-:W-:Y:S02]  /*43b0*/  FFMA R66, R66, R9.reuse, R65 ;  /* 0x0000000942427223 */ /* 0x080fe40000000041 */
[C---:B------:R-:W-:Y:S02]  /*43c0*/  FFMA R97, R8.reuse, R42, R97 ;  /* 0x0000002a08617223 */ /* 0x040fe40000000061 */
[----:B------:R-:W-:Y:S02]  /*43d0*/  FFMA R111, R8, R50, R111 ;  /* 0x00000032086f7223 */ /* 0x000fe4000000006f */
[-C--:B------:R-:W-:Y:S02]  /*43e0*/  FFMA R54, R54, R9.reuse, R53 ;  /* 0x0000000936367223 */ /* 0x080fe40000000035 */
[-C--:B------:R-:W-:Y:S02]  /*43f0*/  FFMA R44, R50, R9.reuse, R49 ;  /* 0x00000009322c7223 */ /* 0x080fe40000000031 */
[----:B------:R-:W-:-:S02]  /*4400*/  FFMA R46, R46, R9, R45 ;  /* 0x000000092e2e7223 */ /* 0x000fc4000000002d */
[C---:B------:R-:W-:Y:S02]  /*4410*/  FFMA R103, R32.reuse, R19, R103 ;  /* 0x0000001320677223 */ /* 0x040fe40000000067 */
[----:B------:R-:W-:Y:S02]  /*4420*/  FFMA R34, R19, R33, R18 ;  /* 0x0000002113227223 */ /* 0x000fe40000000012 */
[----:B------:R-:W-:Y:S02]  /*4430*/  FFMA R109, R32, R39, R109 ;  /* 0x00000027206d7223 */ /* 0x000fe4000000006d */
[----:B------:R-:W-:Y:S02]  /*4440*/  FFMA R87, R8, R74, R87 ;  /* 0x0000004a08577223 */ /* 0x000fe40000000057 */
[----:B------:R-:W-:Y:S02]  /*4450*/  FFMA R42, R42, R9, R41 ;  /* 0x000000092a2a7223 */ /* 0x000fe40000000029 */
[----:B------:R-:W-:-:S02]  /*4460*/  FFMA R107, R32, R27, R107 ;  /* 0x0000001b206b7223 */ /* 0x000fc4000000006b */
[----:B------:R-:W-:Y:S02]  /*4470*/  FFMA R38, R27, R33, R26 ;  /* 0x000000211b267223 */ /* 0x000fe4000000001a */
[C---:B------:R-:W-:Y:S02]  /*4480*/  FFMA R91, R32.reuse, R31, R91 ;  /* 0x0000001f205b7223 */ /* 0x040fe4000000005b */
[-C--:B------:R-:W-:Y:S02]  /*4490*/  FFMA R48, R31, R33.reuse, R30 ;  /* 0x000000211f307223 */ /* 0x080fe4000000001e */
[----:B------:R-:W-:Y:S02]  /*44a0*/  FFMA R39, R39, R33, R24 ;  /* 0x0000002127277223 */ /* 0x000fe40000000018 */
[----:B------:R-:W-:Y:S02]  /*44b0*/  FFMA R19, R32, R59, R25 ;  /* 0x0000003b20137223 */ /* 0x000fe40000000019 */
[----:B------:R-:W-:Y:S01]  /*44c0*/  FFMA R68, R35, R33, R28 ;  /* 0x0000002123447223 */ /* 0x000fe2000000001c */
[----:B------:R-:W2:Y:S01]  /*44d0*/  LDS.128 R24, [0x6660] ;  /* 0x00666000ff187984 */ /* 0x000ea20000000c00 */
[----:B------:R-:W-:-:S02]  /*44e0*/  FFMA R101, R8, R70, R101 ;  /* 0x0000004608657223 */ /* 0x000fc40000000065 */
[----:B------:R-:W-:Y:S01]  /*44f0*/  FFMA R79, R8, R62, R79 ;  /* 0x0000003e084f7223 */ /* 0x000fe2000000004f */
[----:B------:R-:W3:Y:S01]  /*4500*/  LDS.128 R28, [0x6760] ;  /* 0x00676000ff1c7984 */ /* 0x000ee20000000c00 */
[----:B------:R-:W-:Y:S02]  /*4510*/  FFMA R74, R74, R9, R73 ;  /* 0x000000094a4a7223 */ /* 0x000fe40000000049 */
[----:B------:R-:W-:Y:S02]  /*4520*/  FFMA R41, R32, R11, R89 ;  /* 0x0000000b20297223 */ /* 0x000fe40000000059 */
[----:B------:R-:W-:Y:S02]  /*4530*/  FFMA R40, R11, R33, R40 ;  /* 0x000000210b287223 */ /* 0x000fe40000000028 */
[-C--:B------:R-:W-:Y:S02]  /*4540*/  FFMA R70, R70, R9.reuse, R69 ;  /* 0x0000000946467223 */ /* 0x080fe40000000045 */
[----:B------:R-:W-:-:S02]  /*4550*/  FFMA R58, R58, R9, R57 ;  /* 0x000000093a3a7223 */ /* 0x000fc40000000039 */
[----:B------:R-:W-:Y:S02]  /*4560*/  FFMA R62, R62, R9, R61 ;  /* 0x000000093e3e7223 */ /* 0x000fe4000000003d */
[C---:B------:R-:W-:Y:S01]  /*4570*/  FFMA R49, R32.reuse, R51, R111 ;  /* 0x0000003320317223 */ /* 0x040fe2000000006f */
[----:B------:R-:W-:Y:S01]  /*4580*/  LDS.128 R8, [0x6360] ;  /* 0x00636000ff087984 */ /* 0x000fe20000000c00 */
[C---:B------:R-:W-:Y:S02]  /*4590*/  FFMA R99, R32.reuse, R67, R99 ;  /* 0x0000004320637223 */ /* 0x040fe40000000063 */
[----:B------:R-:W-:Y:S02]  /*45a0*/  FFMA R50, R67, R33, R66 ;  /* 0x0000002143327223 */ /* 0x000fe40000000042 */
[C---:B------:R-:W-:Y:S01]  /*45b0*/  FFMA R95, R32.reuse, R55, R95 ;  /* 0x00000037205f7223 */ /* 0x040fe2000000005f */
[----:B------:R-:W4:Y:S01]  /*45c0*/  LDS.128 R64, [0x6460] ;  /* 0x00646000ff407984 */ /* 0x000f220000000c00 */
[----:B------:R-:W-:-:S02]  /*45d0*/  FFMA R77, R32, R47, R77 ;  /* 0x0000002f204d7223 */ /* 0x000fc4000000004d */
[-C--:B------:R-:W-:Y:S02]  /*45e0*/  FFMA R56, R55, R33.reuse, R54 ;  /* 0x0000002137387223 */ /* 0x080fe40000000036 */
[-C--:B------:R-:W-:Y:S01]  /*45f0*/  FFMA R51, R51, R33.reuse, R44 ;  /* 0x0000002133337223 */ /* 0x080fe2000000002c */
[----:B------:R-:W-:Y:S01]  /*4600*/  LDS.128 R52, [0x62e0] ;  /* 0x0062e000ff347984 */ /* 0x000fe20000000c00 */
[----:B------:R-:W-:Y:S02]  /*4610*/  FFMA R78, R47, R33, R46 ;  /* 0x000000212f4e7223 */ /* 0x000fe4000000002e */
[----:B0-----:R-:W-:Y:S01]  /*4620*/  FFMA R89, R12, R6, R41 ;  /* 0x000000060c597223 */ /* 0x001fe20000000029 */
[----:B------:R-:W0:Y:S01]  /*4630*/  LDS.128 R44, [0x6960] ;  /* 0x00696000ff2c7984 */ /* 0x000e220000000c00 */
[----:B-1----:R-:W-:Y:S02]  /*4640*/  FFMA R103, R6, R20, R103 ;  /* 0x0000001406677223 */ /* 0x002fe40000000067 */
[----:B------:R-:W-:-:S02]  /*4650*/  FFMA R101, R32, R71, R101 ;  /* 0x0000004720657223 */ /* 0x000fc40000000065 */
[----:B------:R-:W-:Y:S02]  /*4660*/  FFMA R70, R71, R33, R70 ;  /* 0x0000002147467223 */ /* 0x000fe40000000046 */
[C---:B------:R-:W-:Y:S02]  /*4670*/  FFMA R97, R32.reuse, R43, R97 ;  /* 0x0000002b20617223 */ /* 0x040fe40000000061 */
[C---:B------:R-:W-:Y:S02]  /*4680*/  FFMA R93, R32.reuse, R35, R93 ;  /* 0x00000023205d7223 */ /* 0x040fe4000000005d */
[C---:B------:R-:W-:Y:S02]  /*4690*/  FFMA R79, R32.reuse, R63, R79 ;  /* 0x0000003f204f7223 */ /* 0x040fe4000000004f */
[----:B------:R-:W-:Y:S02]  /*46a0*/  FFMA R87, R32, R75, R87 ;  /* 0x0000004b20577223 */ /* 0x000fe40000000057 */
[----:B------:R-:W-:-:S02]  /*46b0*/  FFMA R57, R43, R33, R42 ;  /* 0x000000212b397223 */ /* 0x000fc4000000002a */
[-C--:B------:R-:W-:Y:S02]  /*46c0*/  FFMA R18, R59, R33.reuse, R58 ;  /* 0x000000213b127223 */ /* 0x080fe4000000003a */
[-C--:B------:R-:W-:Y:S02]  /*46d0*/  FFMA R76, R63, R33.reuse, R62 ;  /* 0x000000213f4c7223 */ /* 0x080fe4000000003e */
[----:B------:R-:W-:Y:S01]  /*46e0*/  FFMA R86, R75, R33, R74 ;  /* 0x000000214b567223 */ /* 0x000fe2000000004a */
[----:B------:R-:W-:Y:S01]  /*46f0*/  LDS.128 R60, [0x63e0] ;  /* 0x0063e000ff3c7984 */ /* 0x000fe20000000c00 */
[-C--:B------:R-:W-:Y:S02]  /*4700*/  FFMA R12, R12, R7.reuse, R40 ;  /* 0x000000070c0c7223 */ /* 0x080fe40000000028 */
[----:B------:R-:W-:Y:S01]  /*4710*/  FFMA R20, R20, R7, R34 ;  /* 0x0000000714147223 */ /* 0x000fe20000000022 */
[----:B------:R-:W1:Y:S04]  /*4720*/  LDS.128 R40, [0x6860] ;  /* 0x00686000ff287984 */ /* 0x000e680000000c00 */
[----:B------:R-:W5:Y:S04]  /*4730*/  LDS.128 R32, [0x64e0] ;  /* 0x0064e000ff207984 */ /* 0x000f680000000c00 */
[----:B------:R-:W5:Y:S01]  /*4740*/  LDS.128 R72, [0x65e0] ;  /* 0x0065e000ff487984 */ /* 0x000f620000000c00 */
[----:B--2---:R-:W-:-:S02]  /*4750*/  FFMA R37, R6, R24, R37 ;  /* 0x0000001806257223 */ /* 0x004fc40000000025 */
[-C--:B------:R-:W-:Y:S02]  /*4760*/  FFMA R36, R24, R7.reuse, R36 ;  /* 0x0000000718247223 */ /* 0x080fe40000000024 */
[----:B---3--:R-:W-:Y:S02]  /*4770*/  FFMA R107, R6, R28, R107 ;  /* 0x0000001c066b7223 */ /* 0x008fe4000000006b */
[-C--:B------:R-:W-:Y:S02]  /*4780*/  FFMA R38, R28, R7.reuse, R38 ;  /* 0x000000071c267223 */ /* 0x080fe40000000026 */
[----:B----4-:R-:W-:Y:S02]  /*4790*/  FFMA R101, R6, R64, R101 ;  /* 0x0000004006657223 */ /* 0x010fe40000000065 */
[----:B------:R-:W-:Y:S02]  /*47a0*/  FFMA R70, R64, R7, R70 ;  /* 0x0000000740467223 */ /* 0x000fe40000000046 */
[----:B------:R-:W-:-:S02]  /*47b0*/  FFMA R103, R16, R21, R103 ;  /* 0x0000001510677223 */ /* 0x000fc40000000067 */
[C---:B------:R-:W-:Y:S02]  /*47c0*/  FFMA R105, R16.reuse, R25, R37 ;  /* 0x0000001910697223 */ /* 0x040fe40000000025 */
[----:B------:R-:W-:Y:S02]  /*47d0*/  FFMA R107, R16, R29, R107 ;  /* 0x0000001d106b7223 */ /* 0x000fe4000000006b */
[C---:B0-----:R-:W-:Y:S02]  /*47e0*/  FFMA R109, R6.reuse, R44, R109 ;  /* 0x0000002c066d7223 */ /* 0x041fe4000000006d */
[----:B------:R-:W-:Y:S02]  /*47f0*/  FFMA R95, R6, R52, R95 ;  /* 0x00000034065f7223 */ /* 0x000fe4000000005f */
[----:B------:R-:W-:Y:S02]  /*4800*/  FFMA R56, R52, R7, R56 ;  /* 0x0000000734387223 */ /* 0x000fe40000000038 */
[----:B------:R-:W-:-:S02]  /*4810*/  FFMA R21, R21, R17, R20 ;  /* 0x0000001115157223 */ /* 0x000fc40000000014 */
[-C--:B------:R-:W-:Y:S02]  /*4820*/  FFMA R25, R25, R17.reuse, R36 ;  /* 0x0000001119197223 */ /* 0x080fe40000000024 */
[----:B------:R-:W-:Y:S02]  /*4830*/  FFMA R29, R29, R17, R38 ;  /* 0x000000111d1d7223 */ /* 0x000fe40000000026 */
[-C--:B------:R-:W-:Y:S02]  /*4840*/  FFMA R44, R44, R7.reuse, R39 ;  /* 0x000000072c2c7223 */ /* 0x080fe40000000027 */
[-C--:B------:R-:W-:Y:S01]  /*4850*/  FFMA R50, R8, R7.reuse, R50 ;  /* 0x0000000708327223 */ /* 0x080fe20000000032 */
[----:B------:R-:W0:Y:S01]  /*4860*/  LDS.128 R36, [0x66e0] ;  /* 0x0066e000ff247984 */ /* 0x000e220000000c00 */
[----:B-1----:R-:W-:Y:S02]  /*4870*/  FFMA R91, R6, R40, R91 ;  /* 0x00000028065b7223 */ /* 0x002fe4000000005b */
[----:B------:R-:W-:-:S02]  /*4880*/  FFMA R48, R40, R7, R48 ;  /* 0x0000000728307223 */ /* 0x000fc40000000030 */
[----:B-----5:R-:W-:Y:S02]  /*4890*/  FFMA R93, R6, R32, R93 ;  /* 0x00000020065d7223 */ /* 0x020fe4000000005d */
[----:B------:R-:W-:Y:S02]  /*48a0*/  FFMA R20, R32, R7, R68 ;  /* 0x0000000720147223 */ /* 0x000fe40000000044 */
[----:B------:R-:W-:Y:S02]  /*48b0*/  FFMA R49, R6, R72, R49 ;  /* 0x0000004806317223 */ /* 0x000fe40000000031 */
[----:B------:R-:W-:Y:S02]  /*48c0*/  FFMA R101, R16, R65, R101 ;  /* 0x0000004110657223 */ /* 0x000fe40000000065 */
[----:B------:R-:W-:Y:S02]  /*48d0*/  FFMA R97, R6, R60, R97 ;  /* 0x0000003c06617223 */ /* 0x000fe40000000061 */
[----:B------:R-:W-:-:S02]  /*48e0*/  FFMA R95, R16, R53, R95 ;  /* 0x00000035105f7223 */ /* 0x000fc4000000005f */
[----:B------:R-:W-:Y:S02]  /*48f0*/  FFMA R89, R16, R13, R89 ;  /* 0x0000000d10597223 */ /* 0x000fe40000000059 */
[----:B------:R-:W-:Y:S02]  /*4900*/  FFMA R65, R65, R17, R70 ;  /* 0x0000001141417223 */ /* 0x000fe40000000046 */
[----:B------:R-:W-:Y:S01]  /*4910*/  FFMA R60, R60, R7, R57 ;  /* 0x000000073c3c7223 */ /* 0x000fe20000000039 */
[----:B------:R-:W1:Y:S01]  /*4920*/  LDS.128 R68, [0x68e0] ;  /* 0x0068e000ff447984 */ /* 0x000e620000000c00 */
[----:B------:R-:W-:Y:S02]  /*4930*/  FFMA R53, R17, R53, R56 ;  /* 0x0000003511357223 */ /* 0x000fe40000000038 */
[----:B------:R-:W-:Y:S01]  /*4940*/  FFMA R13, R13, R17, R12 ;  /* 0x000000110d0d7223 */ /* 0x000fe2000000000c */
[----:B------:R-:W2:Y:S01]  /*4950*/  LDS.128 R56, [0x67e0] ;  /* 0x0067e000ff387984 */ /* 0x000ea20000000c00 */
[----:B------:R-:W-:-:S02]  /*4960*/  FFMA R91, R16, R41, R91 ;  /* 0x00000029105b7223 */ /* 0x000fc4000000005b */
[-C--:B------:R-:W-:Y:S02]  /*4970*/  FFMA R93, R16, R33.reuse, R93 ;  /* 0x00000021105d7223 */ /* 0x080fe4000000005d */
[----:B------:R-:W-:Y:S02]  /*4980*/  FFMA R20, R17, R33, R20 ;  /* 0x0000002111147223 */ /* 0x000fe40000000014 */
[-C--:B------:R-:W-:Y:S02]  /*4990*/  FFMA R12, R9, R17.reuse, R50 ;  /* 0x00000011090c7223 */ /* 0x080fe40000000032 */
[----:B------:R-:W-:Y:S02]  /*49a0*/  FFMA R41, R41, R17, R48 ;  /* 0x0000001129297223 */ /* 0x000fe40000000030 */
[----:B------:R-:W-:Y:S02]  /*49b0*/  FFMA R72, R72, R7, R51 ;  /* 0x0000000748487223 */ /* 0x000fe40000000033 */
[----:B------:R-:W-:-:S02]  /*49c0*/  FFMA R33, R16, R73, R49 ;  /* 0x0000004910217223 */ /* 0x000fc40000000031 */
[----:B------:R-:W3:Y:S01]  /*49d0*/  LDS.128 R48, [0x69e0] ;  /* 0x0069e000ff307984 */ /* 0x000ee20000000c00 */
[----:B------:R-:W-:-:S04]  /*49e0*/  FFMA R99, R6, R8, R99 ;  /* 0x0000000806637223 */ /* 0x000fc80000000063 */
[----:B------:R-:W-:Y:S02]  /*49f0*/  FFMA R99, R16, R9, R99 ;  /* 0x0000000910637223 */ /* 0x000fe40000000063 */
[----:B------:R-:W4:Y:S01]  /*4a00*/  LDS.64 R8, [R3.X8+0x4fa0] ;  /* 0x004fa00003087984 */ /* 0x000f220000008a00 */
[----:B0-----:R-:W-:Y:S02]  /*4a10*/  FFMA R19, R6, R36, R19 ;  /* 0x0000002406137223 */ /* 0x001fe40000000013 */
[----:B------:R-:W-:Y:S02]  /*4a20*/  FFMA R18, R36, R7, R18 ;  /* 0x0000000724127223 */ /* 0x000fe40000000012 */
[CC--:B------:R-:W-:Y:S02]  /*4a30*/  FFMA R19, R16.reuse, R37.reuse, R19 ;  /* 0x0000002510137223 */ /* 0x0c0fe40000000013 */
[----:B------:R-:W-:Y:S02]  /*4a40*/  FFMA R18, R17, R37, R18 ;  /* 0x0000002511127223 */ /* 0x000fe40000000012 */
[----:B------:R-:W0:Y:S01]  /*4a50*/  LDS.64 R36, [R3.X8+0x52b0] ;  /* 0x0052b00003247984 */ /* 0x000e220000008a00 */
[----:B------:R-:W-:-:S02]  /*4a60*/  FFMA R109, R16, R45, R109 ;  /* 0x0000002d106d7223 */ /* 0x000fc4000000006d */
[----:B-1----:R-:W-:Y:S02]  /*4a70*/  FFMA R77, R6, R68, R77 ;  /* 0x00000044064d7223 */ /* 0x002fe4000000004d */
[-C--:B------:R-:W-:Y:S02]  /*4a80*/  FFMA R78, R68, R7.reuse, R78 ;  /* 0x00000007444e7223 */ /* 0x080fe4000000004e */
[----:B--2---:R-:W-:Y:S02]  /*4a90*/  FFMA R79, R6, R56, R79 ;  /* 0x00000038064f7223 */ /* 0x004fe4000000004f */
[----:B------:R-:W-:Y:S02]  /*4aa0*/  FFMA R76, R56, R7, R76 ;  /* 0x00000007384c7223 */ /* 0x000fe4000000004c */
[C---:B------:R-:W-:Y:S02]  /*4ab0*/  FFMA R97, R16.reuse, R61, R97 ;  /* 0x0000003d10617223 */ /* 0x040fe40000000061 */
[----:B------:R-:W-:-:S02]  /*4ac0*/  FFMA R79, R16, R57, R79 ;  /* 0x00000039104f7223 */ /* 0x000fc4000000004f */
[----:B------:R-:W-:Y:S02]  /*4ad0*/  FFMA R45, R45, R17, R44 ;  /* 0x000000112d2d7223 */ /* 0x000fe4000000002c */
[C---:B------:R-:W-:Y:S02]  /*4ae0*/  FFMA R61, R17.reuse, R61, R60 ;  /* 0x0000003d113d7223 */ /* 0x040fe4000000003c */
[----:B------:R-:W-:Y:S02]  /*4af0*/  FFMA R73, R17, R73, R72 ;  /* 0x0000004911497223 */ /* 0x000fe40000000048 */
[----:B---3--:R-:W-:Y:S02]  /*4b00*/  FFMA R87, R6, R48, R87 ;  /* 0x0000003006577223 */ /* 0x008fe40000000057 */
[----:B------:R-:W-:Y:S02]  /*4b10*/  FFMA R86, R48, R7, R86 ;  /* 0x0000000730567223 */ /* 0x000fe40000000056 */
[----:B------:R-:W-:-:S02]  /*4b20*/  FFMA R7, R16, R69, R77 ;  /* 0x0000004510077223 */ /* 0x000fc4000000004d */
[C---:B------:R-:W-:Y:S02]  /*4b30*/  FFMA R57, R17.reuse, R57, R76 ;  /* 0x0000003911397223 */ /* 0x040fe4000000004c */
[C---:B------:R-:W-:Y:S02]  /*4b40*/  FFMA R69, R17.reuse, R69, R78 ;  /* 0x0000004511457223 */ /* 0x040fe4000000004e */
[-C--:B------:R-:W-:Y:S02]  /*4b50*/  FFMA R77, R16, R49.reuse, R87 ;  /* 0x00000031104d7223 */ /* 0x080fe40000000057 */
[----:B------:R-:W-:Y:S02]  /*4b60*/  FFMA R17, R17, R49, R86 ;  /* 0x0000003111117223 */ /* 0x000fe40000000056 */
[C---:B----4-:R-:W-:Y:S02]  /*4b70*/  FFMA R103, R8.reuse, R22, R103 ;  /* 0x0000001608677223 */ /* 0x050fe40000000067 */
[----:B------:R-:W-:-:S02]  /*4b80*/  FFMA R105, R8, R26, R105 ;  /* 0x0000001a08697223 */ /* 0x000fc40000000069 */
[-C--:B------:R-:W-:Y:S02]  /*4b90*/  FFMA R22, R22, R9.reuse, R21 ;  /* 0x0000000916167223 */ /* 0x080fe40000000015 */
[-C--:B------:R-:W-:Y:S02]  /*4ba0*/  FFMA R26, R26, R9.reuse, R25 ;  /* 0x000000091a1a7223 */ /* 0x080fe40000000019 */
[C---:B------:R-:W-:Y:S02]  /*4bb0*/  FFMA R25, R8.reuse, R38, R19 ;  /* 0x0000002608197223 */ /* 0x040fe40000000013 */
[C---:B------:R-:W-:Y:S02]  /*4bc0*/  FFMA R21, R8.reuse, R50, R77 ;  /* 0x0000003208157223 */ /* 0x040fe4000000004d */
[----:B------:R-:W-:Y:S02]  /*4bd0*/  FFMA R24, R8, R70, R7 ;  /* 0x0000004608187223 */ /* 0x000fe40000000007 */
[-C--:B------:R-:W-:Y:S01]  /*4be0*/  FFMA R38, R38, R9.reuse, R18 ;  /* 0x0000000926267223 */ /* 0x080fe20000000012 */
[----:B------:R-:W-:Y:S01]  /*4bf0*/  LDS.64 R6, [R3.X8+0x55c0] ;  /* 0x0055c00003067984 */ /* 0x000fe20000008a00 */
[----:B------:R-:W-:-:S03]  /*4c00*/  FFMA R50, R50, R9, R17 ;  /* 0x0000000932327223 */ /* 0x000fc60000000011 */
[----:B------:R-:W1:Y:S01]  /*4c10*/  LDS.128 R16, [0x6270] ;  /* 0x00627000ff107984 */ /* 0x000e620000000c00 */
[----:B------:R-:W-:Y:S02]  /*4c20*/  FFMA R99, R8, R10, R99 ;  /* 0x0000000a08637223 */ /* 0x000fe40000000063 */
[----:B------:R-:W-:Y:S02]  /*4c30*/  FFMA R12, R10, R9, R12 ;  /* 0x000000090a0c7223 */ /* 0x000fe4000000000c */
[C---:B------:R-:W-:Y:S02]  /*4c40*/  FFMA R107, R8.reuse, R30, R107 ;  /* 0x0000001e086b7223 */ /* 0x040fe4000000006b */
[----:B------:R-:W-:Y:S02]  /*4c50*/  FFMA R93, R8, R34, R93 ;  /* 0x00000022085d7223 */ /* 0x000fe4000000005d */
[----:B0-----:R-:W-:Y:S02]  /*4c60*/  FFMA R99, R36, R11, R99 ;  /* 0x0000000b24637223 */ /* 0x001fe40000000063 */
[----:B------:R-:W-:-:S02]  /*4c70*/  FFMA R44, R11, R37, R12 ;  /* 0x000000250b2c7223 */ /* 0x000fc4000000000c */
[----:B------:R-:W-:Y:S02]  /*4c80*/  FFMA R89, R8, R14, R89 ;  /* 0x0000000e08597223 */ /* 0x000fe40000000059 */
[-C--:B------:R-:W-:Y:S02]  /*4c90*/  FFMA R30, R30, R9.reuse, R29 ;  /* 0x000000091e1e7223 */ /* 0x080fe4000000001d */
[----:B------:R-:W-:Y:S02]  /*4ca0*/  FFMA R34, R34, R9, R20 ;  /* 0x0000000922227223 */ /* 0x000fe40000000014 */
[C---:B------:R-:W-:Y:S02]  /*4cb0*/  FFMA R103, R36.reuse, R23, R103 ;  /* 0x0000001724677223 */ /* 0x040fe40000000067 */
[----:B------:R-:W-:Y:S02]  /*4cc0*/  FFMA R10, R23, R37, R22 ;  /* 0x00000025170a7223 */ /* 0x000fe40000000016 */
[----:B------:R-:W-:-:S02]  /*4cd0*/  FFMA R11, R36, R51, R21 ;  /* 0x00000033240b7223 */ /* 0x000fc40000000015 */
[----:B------:R-:W-:Y:S01]  /*4ce0*/  FFMA R14, R14, R9, R13 ;  /* 0x000000090e0e7223 */ /* 0x000fe2000000000d */
[----:B------:R-:W0:Y:S01]  /*4cf0*/  LDS.128 R20, [0x6570] ;  /* 0x00657000ff147984 */ /* 0x000e220000000c00 */
[C---:B------:R-:W-:Y:S02]  /*4d00*/  FFMA R33, R8.reuse, R74, R33 ;  /* 0x0000004a08217223 */ /* 0x040fe40000000021 */
[C---:B------:R-:W-:Y:S02]  /*4d10*/  FFMA R101, R8.reuse, R66, R101 ;  /* 0x0000004208657223 */ /* 0x040fe40000000065 */
[C---:B------:R-:W-:Y:S02]  /*4d20*/  FFMA R91, R8.reuse, R42, R91 ;  /* 0x0000002a085b7223 */ /* 0x040fe4000000005b */
[C---:B------:R-:W-:Y:S02]  /*4d30*/  FFMA R109, R8.reuse, R46, R109 ;  /* 0x0000002e086d7223 */ /* 0x040fe4000000006d */
[----:B------:R-:W-:-:S02]  /*4d40*/  FFMA R95, R8, R54, R95 ;  /* 0x00000036085f7223 */ /* 0x000fc4000000005f */
[C---:B------:R-:W-:Y:S02]  /*4d50*/  FFMA R97, R8.reuse, R62, R97 ;  /* 0x0000003e08617223 */ /* 0x040fe40000000061 */
[----:B------:R-:W-:Y:S02]  /*4d60*/  FFMA R87, R8, R58, R79 ;  /* 0x0000003a08577223 */ /* 0x000fe4000000004f */
[-C--:B------:R-:W-:Y:S01]  /*4d70*/  FFMA R66, R66, R9.reuse, R65 ;  /* 0x0000000942427223 */ /* 0x080fe20000000041 */
[----:B------:R-:W-:Y:S01]  /*4d80*/  LDS.128 R76, [0x6370] ;  /* 0x00637000ff4c7984 */ /* 0x000fe20000000c00 */
[-C--:B------:R-:W-:Y:S02]  /*4d90*/  FFMA R42, R42, R9.reuse, R41 ;  /* 0x000000092a2a7223 */ /* 0x080fe40000000029 */
[-C--:B------:R-:W-:Y:S02]  /*4da0*/  FFMA R46, R46, R9.reuse, R45 ;  /* 0x000000092e2e7223 */ /* 0x080fe4000000002d */
[----:B------:R-:W-:-:S02]  /*4db0*/  FFMA R54, R54, R9, R53 ;  /* 0x0000000936367223 */ /* 0x000fc40000000035 */
[-C--:B------:R-:W-:Y:S02]  /*4dc0*/  FFMA R62, R62, R9.reuse, R61 ;  /* 0x000000093e3e7223 */ /* 0x080fe4000000003d */
[-C--:B------:R-:W-:Y:S02]  /*4dd0*/  FFMA R74, R74, R9.reuse, R73 ;  /* 0x000000094a4a7223 */ /* 0x080fe40000000049 */
[-C--:B------:R-:W-:Y:S02]  /*4de0*/  FFMA R58, R58, R9.reuse, R57 ;  /* 0x000000093a3a7223 */ /* 0x080fe40000000039 */
[----:B------:R-:W-:Y:S02]  /*4df0*/  FFMA R70, R70, R9, R69 ;  /* 0x0000000946467223 */ /* 0x000fe40000000045 */
[----:B------:R-:W2:Y:S01]  /*4e00*/  LDS.64 R8, [R3.X8+0x58d0] ;  /* 0x0058d00003087984 */ /* 0x000ea20000008a00 */
[----:B------:R-:W-:Y:S02]  /*4e10*/  FFMA R107, R36, R31, R107 ;  /* 0x0000001f246b7223 */ /* 0x000fe4000000006b */
[----:B------:R-:W-:-:S02]  /*4e20*/  FFMA R53, R31, R37, R30 ;  /* 0x000000251f357223 */ /* 0x000fc4000000001e */
[C---:B------:R-:W-:Y:S01]  /*4e30*/  FFMA R41, R36.reuse, R15, R89 ;  /* 0x0000000f24297223 */ /* 0x040fe20000000059 */
[----:B------:R-:W3:Y:S01]  /*4e40*/  LDS.128 R28, [0x6770] ;  /* 0x00677000ff1c7984 */ /* 0x000ee20000000c00 */
[----:B------:R-:W-:Y:S02]  /*4e50*/  FFMA R40, R15, R37, R14 ;  /* 0x000000250f287223 */ /* 0x000fe4000000000e */
[C---:B------:R-:W-:Y:S01]  /*4e60*/  FFMA R61, R36.reuse, R35, R93 ;  /* 0x00000023243d7223 */ /* 0x040fe2000000005d */
[----:B------:R-:W4:Y:S01]  /*4e70*/  LDS.128 R12, [0x6470] ;  /* 0x00647000ff0c7984 */ /* 0x000f220000000c00 */
[C---:B------:R-:W-:Y:S02]  /*4e80*/  FFMA R69, R36.reuse, R75, R33 ;  /* 0x0000004b24457223 */ /* 0x040fe40000000021 */
[----:B------:R-:W-:Y:S02]  /*4e90*/  FFMA R60, R35, R37, R34 ;  /* 0x00000025233c7223 */ /* 0x000fe40000000022 */
[----:B------:R-:W-:Y:S01]  /*4ea0*/  FFMA R105, R36, R27, R105 ;  /* 0x0000001b24697223 */ /* 0x000fe20000000069 */
[----:B------:R-:W5:Y:S01]  /*4eb0*/  LDS.128 R32, [0x6870] ;  /* 0x00687000ff207984 */ /* 0x000f620000000c00 */
[----:B------:R-:W-:-:S02]  /*4ec0*/  FFMA R52, R27, R37, R26 ;  /* 0x000000251b347223 */ /* 0x000fc4000000001a */
[C---:B------:R-:W-:Y:S02]  /*4ed0*/  FFMA R73, R36.reuse, R39, R25 ;  /* 0x0000002724497223 */ /* 0x040fe40000000019 */
[C---:B------:R-:W-:Y:S02]  /*4ee0*/  FFMA R89, R36.reuse, R71, R24 ;  /* 0x0000004724597223 */ /* 0x040fe40000000018 */
[----:B------:R-:W2:Y:S01]  /*4ef0*/  LDS.128 R24, [0x6670] ;  /* 0x00667000ff187984 */ /* 0x000ea20000000c00 */
[----:B------:R-:W-:Y:S02]  /*4f00*/  FFMA R74, R75, R37, R74 ;  /* 0x000000254b4a7223 */ /* 0x000fe4000000004a */
[C---:B------:R-:W-:Y:S02]  /*4f10*/  FFMA R101, R36.reuse, R67, R101 ;  /* 0x0000004324657223 */ /* 0x040fe40000000065 */
[----:B------:R-:W-:Y:S02]  /*4f20*/  FFMA R66, R67, R37, R66 ;  /* 0x0000002543427223 */ /* 0x000fe40000000042 */
[----:B------:R-:W-:-:S02]  /*4f30*/  FFMA R91, R36, R43, R91 ;  /* 0x0000002b245b7223 */ /* 0x000fc4000000005b */
[----:B------:R-:W-:Y:S02]  /*4f40*/  FFMA R56, R43, R37, R42 ;  /* 0x000000252b387223 */ /* 0x000fe4000000002a */
[C---:B------:R-:W-:Y:S02]  /*4f50*/  FFMA R109, R36.reuse, R47, R109 ;  /* 0x0000002f246d7223 */ /* 0x040fe4000000006d */
[----:B------:R-:W-:Y:S02]  /*4f60*/  FFMA R57, R47, R37, R46 ;  /* 0x000000252f397223 */ /* 0x000fe4000000002e */
[C---:B------:R-:W-:Y:S02]  /*4f70*/  FFMA R95, R36.reuse, R55, R95 ;  /* 0x00000037245f7223 */ /* 0x040fe4000000005f */
[C---:B------:R-:W-:Y:S02]  /*4f80*/  FFMA R97, R36.reuse, R63, R97 ;  /* 0x0000003f24617223 */ /* 0x040fe40000000061 */
[----:B------:R-:W-:-:S02]  /*4f90*/  FFMA R87, R36, R59, R87 ;  /* 0x0000003b24577223 */ /* 0x000fc40000000057 */
[-C--:B------:R-:W-:Y:S02]  /*4fa0*/  FFMA R54, R55, R37.reuse, R54 ;  /* 0x0000002537367223 */ /* 0x080fe40000000036 */
[-C--:B------:R-:W-:Y:S02]  /*4fb0*/  FFMA R62, R63, R37.reuse, R62 ;  /* 0x000000253f3e7223 */ /* 0x080fe4000000003e */
[-C--:B------:R-:W-:Y:S02]  /*4fc0*/  FFMA R68, R39, R37.reuse, R38 ;  /* 0x0000002527447223 */ /* 0x080fe40000000026 */
[-C--:B------:R-:W-:Y:S02]  /*4fd0*/  FFMA R72, R59, R37.reuse, R58 ;  /* 0x000000253b487223 */ /* 0x080fe4000000003a */
[-C--:B------:R-:W-:Y:S02]  /*4fe0*/  FFMA R70, R71, R37.reuse, R70 ;  /* 0x0000002547467223 */ /* 0x080fe40000000046 */
[----:B------:R-:W-:-:S02]  /*4ff0*/  FFMA R75, R51, R37, R50 ;  /* 0x00000025334b7223 */ /* 0x000fc40000000032 */
[C---:B-1----:R-:W-:Y:S01]  /*5000*/  FFMA R93, R16.reuse, R6, R41 ;  /* 0x00000006105d7223 */ /* 0x042fe20000000029 */
[----:B------:R-:W1:Y:S01]  /*5010*/  LDS.128 R36, [0x6970] ;  /* 0x00697000ff247984 */ /* 0x000e620000000c00 */
[----:B------:R-:W-:-:S03]  /*5020*/  FFMA R16, R16, R7, R40 ;  /* 0x0000000710107223 */ /* 0x000fc60000000028 */
[----:B------:R-:W1:Y:S01]  /*5030*/  LDS.128 R40, [0x62f0] ;  /* 0x0062f000ff287984 */ /* 0x000e620000000c00 */
[----:B0-----:R-:W-:Y:S02]  /*5040*/  FFMA R103, R6, R20, R103 ;  /* 0x0000001406677223 */ /* 0x001fe40000000067 */
[----:B------:R-:W-:Y:S01]  /*5050*/  FFMA R10, R20, R7, R10 ;  /* 0x00000007140a7223 */ /* 0x000fe2000000000a */
[----:B------:R-:W0:Y:S01]  /*5060*/  LDS.128 R48, [0x64f0] ;  /* 0x0064f000ff307984 */ /* 0x000e220000000c00 */
[----:B--2---:R-:W-:Y:S02]  /*5070*/  FFMA R103, R8, R21, R103 ;  /* 0x0000001508677223 */ /* 0x004fe40000000067 */
[----:B------:R-:W-:Y:S02]  /*5080*/  FFMA R21, R21, R9, R10 ;  /* 0x0000000915157223 */ /* 0x000fe4000000000a */
[C---:B---3--:R-:W-:Y:S02]  /*5090*/  FFMA R107, R6.reuse, R28, R107 ;  /* 0x0000001c066b7223 */ /* 0x048fe4000000006b */
[----:B----4-:R-:W-:-:S02]  /*50a0*/  FFMA R101, R6, R12, R101 ;  /* 0x0000000c06657223 */ /* 0x010fc40000000065 */
[-C--:B------:R-:W-:Y:S02]  /*50b0*/  FFMA R66, R12, R7.reuse, R66 ;  /* 0x000000070c427223 */ /* 0x080fe40000000042 */
[----:B-----5:R-:W-:Y:S02]  /*50c0*/  FFMA R10, R6, R32, R91 ;  /* 0x00000020060a7223 */ /* 0x020fe4000000005b */
        /* <DEDUP_REMOVED lines=8> */
[----:B------:R-:W-:Y:S01]  /*5150*/  FFMA R105, R8, R25, R105 ;  /* 0x0000001908697223 */ /* 0x000fe20000000069 */
[----:B------:R-:W2:Y:S01]  /*5160*/  LDS.128 R64, [0x68f0] ;  /* 0x0068f000ff407984 */ /* 0x000ea20000000c00 */
[----:B------:R-:W-:-:S02]  /*5170*/  FFMA R33, R33, R9, R56 ;  /* 0x0000000921217223 */ /* 0x000fc40000000038 */
[----:B-1----:R-:W-:Y:S02]  /*5180*/  FFMA R109, R6, R36, R109 ;  /* 0x00000024066d7223 */ /* 0x002fe4000000006d */
[-C--:B------:R-:W-:Y:S02]  /*5190*/  FFMA R36, R36, R7.reuse, R57 ;  /* 0x0000000724247223 */ /* 0x080fe40000000039 */
[----:B------:R-:W-:Y:S01]  /*51a0*/  FFMA R95, R6, R40, R95 ;  /* 0x00000028065f7223 */ /* 0x000fe2000000005f */
[----:B------:R-:W1:Y:S01]  /*51b0*/  LDS.128 R56, [0x66f0] ;  /* 0x0066f000ff387984 */ /* 0x000e620000000c00 */
[----:B------:R-:W-:Y:S02]  /*51c0*/  FFMA R76, R76, R7, R44 ;  /* 0x000000074c4c7223 */ /* 0x000fe4000000002c */
[----:B------:R-:W-:Y:S01]  /*51d0*/  FFMA R25, R25, R9, R52 ;  /* 0x0000000919197223 */ /* 0x000fe20000000034 */
[----:B------:R-:W3:Y:S01]  /*51e0*/  LDS.128 R44, [0x63f0] ;  /* 0x0063f000ff2c7984 */ /* 0x000ee20000000c00 */
[----:B------:R-:W-:-:S02]  /*51f0*/  FFMA R28, R28, R7, R53 ;  /* 0x000000071c1c7223 */ /* 0x000fc40000000035 */
[-C--:B------:R-:W-:Y:S02]  /*5200*/  FFMA R40, R40, R7.reuse, R54 ;  /* 0x0000000728287223 */ /* 0x080fe40000000036 */
[----:B------:R-:W4:Y:S01]  /*5210*/  LDS.128 R52, [0x65f0] ;  /* 0x0065f000ff347984 */ /* 0x000f220000000c00 */
[----:B0-----:R-:W-:Y:S02]  /*5220*/  FFMA R10, R6, R48, R61 ;  /* 0x00000030060a7223 */ /* 0x001fe4000000003d */
[-C--:B------:R-:W-:Y:S02]  /*5230*/  FFMA R48, R48, R7.reuse, R60 ;  /* 0x0000000730307223 */ /* 0x080fe4000000003c */
[----:B--2---:R-:W-:Y:S02]  /*5240*/  FFMA R89, R6, R64, R89 ;  /* 0x0000004006597223 */ /* 0x004fe40000000059 */
[----:B------:R-:W-:Y:S02]  /*5250*/  FFMA R64, R64, R7, R70 ;  /* 0x0000000740407223 */ /* 0x000fe40000000046 */
[----:B-1----:R-:W-:-:S02]  /*5260*/  FFMA R73, R6, R56, R73 ;  /* 0x0000003806497223 */ /* 0x002fc40000000049 */
[-C--:B------:R-:W-:Y:S02]  /*5270*/  FFMA R56, R56, R7.reuse, R68 ;  /* 0x0000000738387223 */ /* 0x080fe40000000044 */
[----:B---3--:R-:W-:Y:S02]  /*5280*/  FFMA R97, R6, R44, R97 ;  /* 0x0000002c06617223 */ /* 0x008fe40000000061 */
[----:B------:R-:W-:Y:S02]  /*5290*/  FFMA R44, R44, R7, R62 ;  /* 0x000000072c2c7223 */ /* 0x000fe4000000003e */
[----:B------:R-:W0:Y:S01]  /*52a0*/  LDS.128 R60, [0x67f0] ;  /* 0x0067f000ff3c7984 */ /* 0x000e220000000c00 */
[----:B----4-:R-:W-:-:S03]  /*52b0*/  FFMA R12, R6, R52, R69 ;  /* 0x00000034060c7223 */ /* 0x010fc60000000045 */
[----:B------:R-:W1:Y:S01]  /*52c0*/  LDS.128 R68, [0x69f0] ;  /* 0x0069f000ff447984 */ /* 0x000e620000000c00 */
[----:B------:R-:W-:Y:S02]  /*52d0*/  FFMA R93, R8, R17, R93 ;  /* 0x00000011085d7223 */ /* 0x000fe4000000005d */
[----:B------:R-:W-:Y:S02]  /*52e0*/  FFMA R17, R17, R9, R16 ;  /* 0x0000000911117223 */ /* 0x000fe40000000010 */
[----:B------:R-:W-:Y:S02]  /*52f0*/  FFMA R74, R52, R7, R74 ;  /* 0x00000007344a7223 */ /* 0x000fe4000000004a */
[C---:B------:R-:W-:Y:S02]  /*5300*/  FFMA R109, R8.reuse, R37, R109 ;  /* 0x00000025086d7223 */ /* 0x040fe4000000006d */
[----:B------:R-:W-:Y:S02]  /*5310*/  FFMA R36, R37, R9, R36 ;  /* 0x0000000925247223 */ /* 0x000fe40000000024 */
[----:B------:R-:W-:-:S02]  /*5320*/  FFMA R37, R8, R49, R10 ;  /* 0x0000003108257223 */ /* 0x000fc4000000000a */
[----:B0-----:R-:W-:Y:S02]  /*5330*/  FFMA R87, R6, R60, R87 ;  /* 0x0000003c06577223 */ /* 0x001fe40000000057 */
[-C--:B------:R-:W-:Y:S02]  /*5340*/  FFMA R72, R60, R7.reuse, R72 ;  /* 0x000000073c487223 */ /* 0x080fe40000000048 */
[----:B-1----:R-:W-:Y:S02]  /*5350*/  FFMA R16, R6, R68, R11 ;  /* 0x0000004406107223 */ /* 0x002fe4000000000b */
[----:B------:R-:W-:Y:S01]  /*5360*/  FFMA R68, R68, R7, R75 ;  /* 0x0000000744447223 */ /* 0x000fe2000000004b */
[----:B------:R-:W-:Y:S04]  /*5370*/  LDS.64 R10, [R3.X8+0x5ef0] ;  /* 0x005ef000030a7984 */ /* 0x000fe80000008a00 */
[----:B------:R-:W0:Y:S01]  /*5380*/  LDS.64 R6, [R3.X8+0x5be0] ;  /* 0x005be00003067984 */ /* 0x000e220000008a00 */
[----:B------:R-:W-:-:S04]  /*5390*/  IADD3 R84, R84, 0x1, RZ ;  /* 0x0000000154547810 */ /* 0x000fc80007ffe0ff */
[----:B------:R-:W-:Y:S01]  /*53a0*/  ISETP.GE.U32.AND P0, PT, R84, 0x10, PT ;  /* 0x000000105400780c */ /* 0x000fe20003f06070 */
[CC--:B------:R-:W-:Y:S02]  /*53b0*/  FFMA R95, R8.reuse, R41.reuse, R95 ;  /* 0x00000029085f7223 */ /* 0x0c0fe4000000005f */
[C---:B------:R-:W-:Y:S02]  /*53c0*/  FFMA R40, R9.reuse, R41, R40 ;  /* 0x0000002909287223 */ /* 0x040fe40000000028 */
[C---:B------:R-:W-:Y:S02]  /*53d0*/  FFMA R99, R8.reuse, R77, R99 ;  /* 0x0000004d08637223 */ /* 0x040fe40000000063 */
[CC--:B------:R-:W-:Y:S02]  /*53e0*/  FFMA R97, R8.reuse, R45.reuse, R97 ;  /* 0x0000002d08617223 */ /* 0x0c0fe40000000061 */
[----:B------:R-:W-:Y:S02]  /*53f0*/  FFMA R44, R9, R45, R44 ;  /* 0x0000002d092c7223 */ /* 0x000fe4000000002c */
[----:B------:R-:W-:-:S02]  /*5400*/  FFMA R41, R8, R53, R12 ;  /* 0x0000003508297223 */ /* 0x000fc4000000000c */
[C---:B------:R-:W-:Y:S02]  /*5410*/  FFMA R73, R8.reuse, R57, R73 ;  /* 0x0000003908497223 */ /* 0x040fe40000000049 */
[C---:B------:R-:W-:Y:S02]  /*5420*/  FFMA R87, R8.reuse, R61, R87 ;  /* 0x0000003d08577223 */ /* 0x040fe40000000057 */
[C---:B------:R-:W-:Y:S02]  /*5430*/  FFMA R89, R8.reuse, R65, R89 ;  /* 0x0000004108597223 */ /* 0x040fe40000000059 */
[----:B------:R-:W-:Y:S02]  /*5440*/  FFMA R45, R8, R69, R16 ;  /* 0x00000045082d7223 */ /* 0x000fe40000000010 */
[-C--:B------:R-:W-:Y:S02]  /*5450*/  FFMA R77, R77, R9.reuse, R76 ;  /* 0x000000094d4d7223 */ /* 0x080fe4000000004c */
[----:B------:R-:W-:-:S02]  /*5460*/  FFMA R29, R29, R9, R28 ;  /* 0x000000091d1d7223 */ /* 0x000fc4000000001c */
[C---:B------:R-:W-:Y:S02]  /*5470*/  FFMA R48, R9.reuse, R49, R48 ;  /* 0x0000003109307223 */ /* 0x040fe40000000030 */
[C---:B------:R-:W-:Y:S02]  /*5480*/  FFMA R74, R9.reuse, R53, R74 ;  /* 0x00000035094a7223 */ /* 0x040fe4000000004a */
[C---:B------:R-:W-:Y:S02]  /*5490*/  FFMA R56, R9.reuse, R57, R56 ;  /* 0x0000003909387223 */ /* 0x040fe40000000038 */
[C---:B------:R-:W-:Y:S02]  /*54a0*/  FFMA R72, R9.reuse, R61, R72 ;  /* 0x0000003d09487223 */ /* 0x040fe40000000048 */
[C---:B------:R-:W-:Y:S02]  /*54b0*/  FFMA R64, R9.reuse, R65, R64 ;  /* 0x0000004109407223 */ /* 0x040fe40000000040 */
[----:B------:R-:W-:-:S02]  /*54c0*/  FFMA R68, R9, R69, R68 ;  /* 0x0000004509447223 */ /* 0x000fc40000000044 */
[C---:B0-----:R-:W-:Y:S02]  /*54d0*/  FFMA R12, R6.reuse, R50, R37 ;  /* 0x00000032060c7223 */ /* 0x041fe40000000025 */
[C---:B------:R-:W-:Y:S02]  /*54e0*/  FFMA R93, R6.reuse, R18, R93 ;  /* 0x00000012065d7223 */ /* 0x040fe4000000005d */
[C---:B------:R-:W-:Y:S02]  /*54f0*/  FFMA R99, R6.reuse, R78, R99 ;  /* 0x0000004e06637223 */ /* 0x040fe40000000063 */
[C---:B------:R-:W-:Y:S02]  /*5500*/  FFMA R101, R6.reuse, R14, R101 ;  /* 0x0000000e06657223 */ /* 0x040fe40000000065 */
[C---:B------:R-:W-:Y:S02]  /*5510*/  FFMA R103, R6.reuse, R22, R103 ;  /* 0x0000001606677223 */ /* 0x040fe40000000067 */
[----:B------:R-:W-:-:S02]  /*5520*/  FFMA R105, R6, R26, R105 ;  /* 0x0000001a06697223 */ /* 0x000fc40000000069 */
[C---:B------:R-:W-:Y:S02]  /*5530*/  FFMA R91, R6.reuse, R30, R91 ;  /* 0x0000001e065b7223 */ /* 0x040fe4000000005b */
[C---:B------:R-:W-:Y:S02]  /*5540*/  FFMA R107, R6.reuse, R34, R107 ;  /* 0x00000022066b7223 */ /* 0x040fe4000000006b */
[----:B------:R-:W-:Y:S02]  /*5550*/  FFMA R109, R6, R38, R109 ;  /* 0x00000026066d7223 */ /* 0x000fe4000000006d */
[----:B------:R-:W-:Y:S02]  /*5560*/  FFMA R36, R38, R7, R36 ;  /* 0x0000000726247223 */ /* 0x000fe40000000024 */
        /* <DEDUP_REMOVED lines=33> */
[----:B------:R-:W-:Y:S02]  /*5780*/  FFMA R60, R15, R11, R14 ;  /* 0x0000000b0f3c7223 */ /* 0x000fe4000000000e */
[C---:B------:R-:W-:Y:S02]  /*5790*/  FFMA R87, R10.reuse, R23, R103 ;  /* 0x000000170a577223 */ /* 0x040fe40000000067 */
[----:B------:R-:W-:Y:S02]  /*57a0*/  FFMA R62, R23, R11, R22 ;  /* 0x0000000b173e7223 */ /* 0x000fe40000000016 */
[----:B------:R-:W-:Y:S02]  /*57b0*/  FFMA R75, R10, R27, R105 ;  /* 0x0000001b0a4b7223 */ /* 0x000fe40000000069 */
[----:B------:R-:W-:-:S02]  /*57c0*/  FFMA R56, R27, R11, R26 ;  /* 0x0000000b1b387223 */ /* 0x000fc4000000001a */
[C---:B------:R-:W-:Y:S02]  /*57d0*/  FFMA R91, R10.reuse, R31, R91 ;  /* 0x0000001f0a5b7223 */ /* 0x040fe4000000005b */
[----:B------:R-:W-:Y:S02]  /*57e0*/  FFMA R58, R31, R11, R30 ;  /* 0x0000000b1f3a7223 */ /* 0x000fe4000000001e */
[C---:B------:R-:W-:Y:S02]  /*57f0*/  FFMA R61, R10.reuse, R35, R107 ;  /* 0x000000230a3d7223 */ /* 0x040fe4000000006b */
[----:B------:R-:W-:Y:S02]  /*5800*/  FFMA R46, R35, R11, R34 ;  /* 0x0000000b232e7223 */ /* 0x000fe40000000022 */
[C---:B------:R-:W-:Y:S02]  /*5810*/  FFMA R89, R10.reuse, R43, R95 ;  /* 0x0000002b0a597223 */ /* 0x040fe4000000005f */
[----:B------:R-:W-:-:S02]  /*5820*/  FFMA R7, R10, R51, R12 ;  /* 0x000000330a077223 */ /* 0x000fc4000000000c */
[C---:B------:R-:W-:Y:S02]  /*5830*/  FFMA R57, R10.reuse, R55, R41 ;  /* 0x000000370a397223 */ /* 0x040fe40000000029 */
[----:B------:R-:W-:Y:S02]  /*5840*/  FFMA R37, R10, R67, R37 ;  /* 0x000000430a257223 */ /* 0x000fe40000000025 */
[-C--:B------:R-:W-:Y:S02]  /*5850*/  FFMA R44, R43, R11.reuse, R40 ;  /* 0x0000000b2b2c7223 */ /* 0x080fe40000000028 */
[-C--:B------:R-:W-:Y:S02]  /*5860*/  FFMA R47, R47, R11.reuse, R16 ;  /* 0x0000000b2f2f7223 */ /* 0x080fe40000000010 */
[-C--:B------:R-:W-:Y:S02]  /*5870*/  FFMA R6, R51, R11.reuse, R50 ;  /* 0x0000000b33067223 */ /* 0x080fe40000000032 */
[----:B------:R-:W-:-:S02]  /*5880*/  FFMA R38, R55, R11, R74 ;  /* 0x0000000b37267223 */ /* 0x000fc4000000004a */
[-C--:B------:R-:W-:Y:S02]  /*5890*/  FFMA R59, R59, R11.reuse, R20 ;  /* 0x0000000b3b3b7223 */ /* 0x080fe40000000014 */
[-C--:B------:R-:W-:Y:S02]  /*58a0*/  FFMA R63, R63, R11.reuse, R72 ;  /* 0x0000000b3f3f7223 */ /* 0x080fe40000000048 */
[-C--:B------:R-:W-:Y:S02]  /*58b0*/  FFMA R36, R67, R11.reuse, R64 ;  /* 0x0000000b43247223 */ /* 0x080fe40000000040 */
[----:B------:R-:W-:Y:S01]  /*58c0*/  FFMA R54, R71, R11, R68 ;  /* 0x0000000b47367223 */ /* 0x000fe20000000044 */
[----:B------:R-:W-:Y:S01]  /*58d0*/  @P0 CALL.REL.NOINC `(.L_x_0) ;  /* 0x0000001000000944 */ /* 0x000fe20003c00000 */
[----:B------:R-:W-:Y:S05]  /*58e0*/  BRA `(.L_x_1) ;  /* 0xffffab8000007947 */ /* 0x000fea000383ffff */
.L_x_0:
[----:B------:R-:W-:Y:S01]  /*58f0*/  HFMA2.MMA R2, -RZ, RZ, 0, 0 ;  /* 0x00000000ff027435 */ /* 0x000fe200000001ff */
[----:B------:R-:W-:Y:S02]  /*5900*/  SHF.R.S32.HI R9, RZ, 0x2, R0 ;  /* 0x00000002ff097819 */ /* 0x000fe40000011400 */
[----:B------:R-:W-:-:S02]  /*5910*/  LOP3.LUT R8, R0, 0x1, RZ, 0xc0, !PT ;  /* 0x0000000100087812 */ /* 0x000fc400078ec0ff */
[----:B------:R-:W-:-:S05]  /*5920*/  LOP3.LUT R0, R0, 0x2, RZ, 0xc0, !PT ;  /* 0x0000000200007812 */ /* 0x000fca00078ec0ff */
[----:B------:R-:W-:-:S05]  /*5930*/  IMAD.HI R2, R3, -0x6db6db6d, R2 ;  /* 0x9249249303027827 */ /* 0x000fca00078e0202 */
[----:B------:R-:W-:-:S04]  /*5940*/  SHF.R.U32.HI R5, RZ, 0x1f, R2 ;  /* 0x0000001fff057819 */ /* 0x000fc80000011602 */
[----:B------:R-:W-:-:S05]  /*5950*/  LEA.HI.SX32 R2, R2, R5, 0x1e ;  /* 0x0000000502027211 */ /* 0x000fca00078ff2ff */
[----:B------:R-:W-:Y:S02]  /*5960*/  IMAD R5, R9, 0x1c0, R2 ;  /* 0x000001c009057824 */ /* 0x000fe400078e0202 */
[----:B------:R-:W-:Y:S01]  /*5970*/  IMAD R2, R2, -0x7, R3 ;  /* 0xfffffff902027824 */ /* 0x000fe200078e0203 */
[----:B------:R-:W-:Y:S02]  /*5980*/  SHF.R.U32.HI R3, RZ, 0x1, R0 ;  /* 0x00000001ff037819 */ /* 0x000fe40000011600 */
[----:B------:R-:W-:-:S05]  /*5990*/  LEA R5, R5, R8, 0x1 ;  /* 0x0000000805057211 */ /* 0x000fca00078e08ff */
[----:B------:R-:W-:-:S04]  /*59a0*/  IMAD R2, R5, 0x7, R2 ;  /* 0x0000000705027824 */ /* 0x000fc800078e0202 */
[----:B------:R-:W-:-:S05]  /*59b0*/  IMAD R2, R3, 0xc4, R2 ;  /* 0x000000c403027824 */ /* 0x000fca00078e0202 */
[----:B------:R-:W-:-:S05]  /*59c0*/  SHF.L.U32 R5, R2, 0x1, RZ ;  /* 0x0000000102057819 */ /* 0x000fca00000006ff */
[----:B------:R-:W-:-:S05]  /*59d0*/  IMAD.WIDE R4, R5, R4, c[0x0][0x170] ;  /* 0x00005c0005047625 */ /* 0x000fca00078e0204 */
[----:B------:R-:W-:Y:S04]  /*59e0*/  STG.E [R4.64], R33 ;  /* 0x0000002104007986 */ /* 0x000fe8000c101904 */
[----:B------:R-:W-:Y:S04]  /*59f0*/  STG.E [R4.64+0x1880], R77 ;  /* 0x0018804d04007986 */ /* 0x000fe8000c101904 */
        /* <DEDUP_REMOVED lines=29> */
[----:B------:R-:W-:Y:S01]  /*5bd0*/  STG.E [R4.64+0xb7c4], R54 ;  /* 0x00b7c43604007986 */ /* 0x000fe2000c101904 */
[----:B------:R-:W-:Y:S05]  /*5be0*/  EXIT ;  /* 0x000000000000794d */ /* 0x000fea0003800000 */
.L_x_2:
[----:B------:R-:W-:-:S00]  /*5bf0*/  BRA `(.L_x_2) ;  /* 0xfffffff000007947 */ /* 0x000fc0000383ffff */
[----:B------:R-:W-:-:S00]  /*5c00*/  NOP ;  /* 0x0000000000007918 */ /* 0x000fc00000000000 */
[----:B------:R-:W-:-:S00]  /*5c10*/  NOP ;  /* 0x0000000000007918 */ /* 0x000fc00000000000 */
[----:B------:R-:W-:-:S00]  /*5c20*/  NOP ;  /* 0x0000000000007918 */ /* 0x000fc00000000000 */
[----:B------:R-:W-:-:S00]  /*5c30*/  NOP ;  /* 0x0000000000007918 */ /* 0x000fc00000000000 */
[----:B------:R-:W-:-:S00]  /*5c40*/  NOP ;  /* 0x0000000000007918 */ /* 0x000fc00000000000 */
[----:B------:R-:W-:-:S00]  /*5c50*/  NOP ;  /* 0x0000000000007918 */ /* 0x000fc00000000000 */
[----:B------:R-:W-:-:S00]  /*5c60*/  NOP ;  /* 0x0000000000007918 */ /* 0x000fc00000000000 */
[----:B------:R-:W-:-:S00]  /*5c70*/  NOP ;  /* 0x0000000000007918 */ /* 0x000fc00000000000 */
.L_x_3:


//--------------------- .nv.shared.candidate3     --------------------------
	.section	.nv.shared.candidate3,"aw",@nobits
	.align	4
.nv.shared.candidate3:
	.zero		27136
